	.target	sm_90a

	.elftype	@"ET_EXEC"


//--------------------- .note.nv.tkinfo           --------------------------
	.section	.note.nv.tkinfo,"",@"SHT_NOTE"
	.sectionflags	@"SHF_NOTE_NV_TKINFO"
	.tkinfo
        /*0018*/ 	.word	0x00000002
        /*0030*/ 	.string	""
        /*0030*/ 	.string	"ptxas"
        /*0030*/ 	.string	"Cuda compilation tools, release 13.0, V13.0.88"
        /*0030*/ 	.string	"Build cuda_13.0.r13.0/compiler.36424714_0"
        /*0030*/ 	.string	"-arch sm_90a -m 64 "



//--------------------- .note.nv.cuinfo           --------------------------
	.section	.note.nv.cuinfo,"",@"SHT_NOTE"
	.sectionflags	@"SHF_NOTE_NV_CUINFO"
        /*0018*/ 	.short	0x0002
        /*001a*/ 	.short	0x005a
        /*001c*/ 	.short	0x0082
	.zero		2


//--------------------- .nv.info                  --------------------------
	.section	.nv.info,"",@"SHT_CUDA_INFO"
	.align	4


	//----- nvinfo : EIATTR_REGCOUNT
	.align		4
        /*0000*/ 	.byte	0x04, 0x2f
        /*0002*/ 	.short	(.L_12 - .L_11)
	.align		4
.L_11:
        /*0004*/ 	.word	index@(_ZN7cutlass13device_kernelINS_4conv6kernel13ConvUniversalINS1_16ConvProblemShapeILNS1_8OperatorE2ELi2EEENS1_10collective14CollectiveConvINS1_46MainloopSm90TmaGmmaWarpSpecializedImplicitGemmILS5_2ELi18ELi2EN4cute5tupleIJNSA_1CILi1EEESD_SD_EEENS1_36KernelImplicitTmaWarpSpecializedSm90ELi1EEENSB_IJNSC_ILi64EEENSB_IJNSC_ILi128EEEEEENSB_IJNSC_ILi32EEEEEEEEENS_6half_tESN_NSA_8TiledMMAINSA_8MMA_AtomIJNSA_4SM904GMMA26MMA_64x128x16_F32F16F16_SSILNSR_5MajorE1ELST_1ELNSR_7ScaleInE1ELSU_1EEEEEENSA_6LayoutISE_NSB_IJNSC_ILi0EEESY_SY_EEEEENSB_IJNSA_10UnderscoreES11_S11_EEEEENS7_6detail26Sm90ImplicitGemmTileTraitsINSA_13SM90_TMA_LOADENSA_14ComposedLayoutINSA_7SwizzleILi3ELi4ELi3EEENSA_18smem_ptr_flag_bitsILi16EEENSX_INSB_IJNSB_IJSH_SD_EEENSB_IJNSC_ILi8EEENSC_ILi4EEEEEENSB_IJSD_NSC_ILi18EEEEEEEEENSB_IJNSB_IJSD_SY_EEENSB_IJSH_NSC_ILi512EEEEEENSB_IJSY_NSC_ILi2048EEEEEEEEEEEEEvEENS15_INSA_20SM90_TMA_LOAD_IM2COLENS17_IS19_S1B_NSX_INSB_IJNSB_IJSH_NSC_ILi2EEEEEES1F_S1H_EEENSB_IJNSB_IJSD_S1M_EEES1L_NSB_IJSY_NSC_ILi4096EEEEEEEEEEEEEvEEEENS_8epilogue10collective6detail29Sm90TmaWarpSpecializedAdapterINS25_15DefaultEpilogueISN_NSB_IJlNSB_IJSD_llEEESY_EEES2A_NS24_6thread17LinearCombinationISN_Li1EffLNS2B_9ScaleType4KindE0ELNS_15FloatRoundStyleE2ESN_EENS_4gemm15EpilogueDefaultEEEEEvvEEEEvNT_6ParamsE)
        /*0008*/ 	.word	0x00000064


	//----- nvinfo : EIATTR_FRAME_SIZE
	.align		4
.L_12:
        /*000c*/ 	.byte	0x04, 0x11
        /*000e*/ 	.short	(.L_14 - .L_13)
	.align		4
.L_13:
        /*0010*/ 	.word	index@(_ZN7cutlass13device_kernelINS_4conv6kernel13ConvUniversalINS1_16ConvProblemShapeILNS1_8OperatorE2ELi2EEENS1_10collective14CollectiveConvINS1_46MainloopSm90TmaGmmaWarpSpecializedImplicitGemmILS5_2ELi18ELi2EN4cute5tupleIJNSA_1CILi1EEESD_SD_EEENS1_36KernelImplicitTmaWarpSpecializedSm90ELi1EEENSB_IJNSC_ILi64EEENSB_IJNSC_ILi128EEEEEENSB_IJNSC_ILi32EEEEEEEEENS_6half_tESN_NSA_8TiledMMAINSA_8MMA_AtomIJNSA_4SM904GMMA26MMA_64x128x16_F32F16F16_SSILNSR_5MajorE1ELST_1ELNSR_7ScaleInE1ELSU_1EEEEEENSA_6LayoutISE_NSB_IJNSC_ILi0EEESY_SY_EEEEENSB_IJNSA_10UnderscoreES11_S11_EEEEENS7_6detail26Sm90ImplicitGemmTileTraitsINSA_13SM90_TMA_LOADENSA_14ComposedLayoutINSA_7SwizzleILi3ELi4ELi3EEENSA_18smem_ptr_flag_bitsILi16EEENSX_INSB_IJNSB_IJSH_SD_EEENSB_IJNSC_ILi8EEENSC_ILi4EEEEEENSB_IJSD_NSC_ILi18EEEEEEEEENSB_IJNSB_IJSD_SY_EEENSB_IJSH_NSC_ILi512EEEEEENSB_IJSY_NSC_ILi2048EEEEEEEEEEEEEvEENS15_INSA_20SM90_TMA_LOAD_IM2COLENS17_IS19_S1B_NSX_INSB_IJNSB_IJSH_NSC_ILi2EEEEEES1F_S1H_EEENSB_IJNSB_IJSD_S1M_EEES1L_NSB_IJSY_NSC_ILi4096EEEEEEEEEEEEEvEEEENS_8epilogue10collective6detail29Sm90TmaWarpSpecializedAdapterINS25_15DefaultEpilogueISN_NSB_IJlNSB_IJSD_llEEESY_EEES2A_NS24_6thread17LinearCombinationISN_Li1EffLNS2B_9ScaleType4KindE0ELNS_15FloatRoundStyleE2ESN_EENS_4gemm15EpilogueDefaultEEEEEvvEEEEvNT_6ParamsE)
        /*0014*/ 	.word	0x00000000


	//----- nvinfo : EIATTR_MIN_STACK_SIZE
	.align		4
.L_14:
        /*0018*/ 	.byte	0x04, 0x12
        /*001a*/ 	.short	(.L_16 - .L_15)
	.align		4
.L_15:
        /*001c*/ 	.word	index@(_ZN7cutlass13device_kernelINS_4conv6kernel13ConvUniversalINS1_16ConvProblemShapeILNS1_8OperatorE2ELi2EEENS1_10collective14CollectiveConvINS1_46MainloopSm90TmaGmmaWarpSpecializedImplicitGemmILS5_2ELi18ELi2EN4cute5tupleIJNSA_1CILi1EEESD_SD_EEENS1_36KernelImplicitTmaWarpSpecializedSm90ELi1EEENSB_IJNSC_ILi64EEENSB_IJNSC_ILi128EEEEEENSB_IJNSC_ILi32EEEEEEEEENS_6half_tESN_NSA_8TiledMMAINSA_8MMA_AtomIJNSA_4SM904GMMA26MMA_64x128x16_F32F16F16_SSILNSR_5MajorE1ELST_1ELNSR_7ScaleInE1ELSU_1EEEEEENSA_6LayoutISE_NSB_IJNSC_ILi0EEESY_SY_EEEEENSB_IJNSA_10UnderscoreES11_S11_EEEEENS7_6detail26Sm90ImplicitGemmTileTraitsINSA_13SM90_TMA_LOADENSA_14ComposedLayoutINSA_7SwizzleILi3ELi4ELi3EEENSA_18smem_ptr_flag_bitsILi16EEENSX_INSB_IJNSB_IJSH_SD_EEENSB_IJNSC_ILi8EEENSC_ILi4EEEEEENSB_IJSD_NSC_ILi18EEEEEEEEENSB_IJNSB_IJSD_SY_EEENSB_IJSH_NSC_ILi512EEEEEENSB_IJSY_NSC_ILi2048EEEEEEEEEEEEEvEENS15_INSA_20SM90_TMA_LOAD_IM2COLENS17_IS19_S1B_NSX_INSB_IJNSB_IJSH_NSC_ILi2EEEEEES1F_S1H_EEENSB_IJNSB_IJSD_S1M_EEES1L_NSB_IJSY_NSC_ILi4096EEEEEEEEEEEEEvEEEENS_8epilogue10collective6detail29Sm90TmaWarpSpecializedAdapterINS25_15DefaultEpilogueISN_NSB_IJlNSB_IJSD_llEEESY_EEES2A_NS24_6thread17LinearCombinationISN_Li1EffLNS2B_9ScaleType4KindE0ELNS_15FloatRoundStyleE2ESN_EENS_4gemm15EpilogueDefaultEEEEEvvEEEEvNT_6ParamsE)
        /*0020*/ 	.word	0x00000000
.L_16:


//--------------------- .nv.compat                --------------------------
	.section	.nv.compat,"",@"SHT_CUDA_COMPAT_INFO"
	.align	4
        /*0000*/ 	.byte	0x02, 0x09, 0x01, 0x00, 0x02, 0x02, 0x04, 0x00, 0x02, 0x05, 0x05, 0x00, 0x03, 0x07, 0x01, 0x01
        /*0010*/ 	.byte	0x02, 0x03, 0x01, 0x00, 0x02, 0x06, 0x01, 0x00, 0x04, 0x0b, 0x08, 0x00, 0x00, 0x00, 0x00, 0x00
        /*0020*/ 	.byte	0x00, 0x00, 0x00, 0x00


//--------------------- .nv.info._ZN7cutlass13device_kernelINS_4conv6kernel13ConvUniversalINS1_16ConvProblemShapeILNS1_8OperatorE2ELi2EEENS1_10collective14CollectiveConvINS1_46MainloopSm90TmaGmmaWarpSpecializedImplicitGemmILS5_2ELi18ELi2EN4cute5tupleIJNSA_1CILi1EEESD_SD_EEENS1_36KernelImplicitTmaWarpSpecializedSm90ELi1EEENSB_IJNSC_ILi64EEENSB_IJNSC_ILi128EEEEEENSB_IJNSC_ILi32EEEEEEEEENS_6half_tESN_NSA_8TiledMMAINSA_8MMA_AtomIJNSA_4SM904GMMA26MMA_64x128x16_F32F16F16_SSILNSR_5MajorE1ELST_1ELNSR_7ScaleInE1ELSU_1EEEEEENSA_6LayoutISE_NSB_IJNSC_ILi0EEESY_SY_EEEEENSB_IJNSA_10UnderscoreES11_S11_EEEEENS7_6detail26Sm90ImplicitGemmTileTraitsINSA_13SM90_TMA_LOADENSA_14ComposedLayoutINSA_7SwizzleILi3ELi4ELi3EEENSA_18smem_ptr_flag_bitsILi16EEENSX_INSB_IJNSB_IJSH_SD_EEENSB_IJNSC_ILi8EEENSC_ILi4EEEEEENSB_IJSD_NSC_ILi18EEEEEEEEENSB_IJNSB_IJSD_SY_EEENSB_IJSH_NSC_ILi512EEEEEENSB_IJSY_NSC_ILi2048EEEEEEEEEEEEEvEENS15_INSA_20SM90_TMA_LOAD_IM2COLENS17_IS19_S1B_NSX_INSB_IJNSB_IJSH_NSC_ILi2EEEEEES1F_S1H_EEENSB_IJNSB_IJSD_S1M_EEES1L_NSB_IJSY_NSC_ILi4096EEEEEEEEEEEEEvEEEENS_8epilogue10collective6detail29Sm90TmaWarpSpecializedAdapterINS25_15DefaultEpilogueISN_NSB_IJlNSB_IJSD_llEEESY_EEES2A_NS24_6thread17LinearCombinationISN_Li1EffLNS2B_9ScaleType4KindE0ELNS_15FloatRoundStyleE2ESN_EENS_4gemm15EpilogueDefaultEEEEEvvEEEEvNT_6ParamsE --------------------------
	.section	.nv.info._ZN7cutlass13device_kernelINS_4conv6kernel13ConvUniversalINS1_16ConvProblemShapeILNS1_8OperatorE2ELi2EEENS1_10collective14CollectiveConvINS1_46MainloopSm90TmaGmmaWarpSpecializedImplicitGemmILS5_2ELi18ELi2EN4cute5tupleIJNSA_1CILi1EEESD_SD_EEENS1_36KernelImplicitTmaWarpSpecializedSm90ELi1EEENSB_IJNSC_ILi64EEENSB_IJNSC_ILi128EEEEEENSB_IJNSC_ILi32EEEEEEEEENS_6half_tESN_NSA_8TiledMMAINSA_8MMA_AtomIJNSA_4SM904GMMA26MMA_64x128x16_F32F16F16_SSILNSR_5MajorE1ELST_1ELNSR_7ScaleInE1ELSU_1EEEEEENSA_6LayoutISE_NSB_IJNSC_ILi0EEESY_SY_EEEEENSB_IJNSA_10UnderscoreES11_S11_EEEEENS7_6detail26Sm90ImplicitGemmTileTraitsINSA_13SM90_TMA_LOADENSA_14ComposedLayoutINSA_7SwizzleILi3ELi4ELi3EEENSA_18smem_ptr_flag_bitsILi16EEENSX_INSB_IJNSB_IJSH_SD_EEENSB_IJNSC_ILi8EEENSC_ILi4EEEEEENSB_IJSD_NSC_ILi18EEEEEEEEENSB_IJNSB_IJSD_SY_EEENSB_IJSH_NSC_ILi512EEEEEENSB_IJSY_NSC_ILi2048EEEEEEEEEEEEEvEENS15_INSA_20SM90_TMA_LOAD_IM2COLENS17_IS19_S1B_NSX_INSB_IJNSB_IJSH_NSC_ILi2EEEEEES1F_S1H_EEENSB_IJNSB_IJSD_S1M_EEES1L_NSB_IJSY_NSC_ILi4096EEEEEEEEEEEEEvEEEENS_8epilogue10collective6detail29Sm90TmaWarpSpecializedAdapterINS25_15DefaultEpilogueISN_NSB_IJlNSB_IJSD_llEEESY_EEES2A_NS24_6thread17LinearCombinationISN_Li1EffLNS2B_9ScaleType4KindE0ELNS_15FloatRoundStyleE2ESN_EENS_4gemm15EpilogueDefaultEEEEEvvEEEEvNT_6ParamsE,"",@"SHT_CUDA_INFO"
	.sectionflags	@""
	.align	4


	//----- nvinfo : EIATTR_CUDA_API_VERSION
	.align		4
        /*0000*/ 	.byte	0x04, 0x37
        /*0002*/ 	.short	(.L_18 - .L_17)
.L_17:
        /*0004*/ 	.word	0x00000082


	//----- nvinfo : EIATTR_KPARAM_INFO
	.align		4
.L_18:
        /*0008*/ 	.byte	0x04, 0x17
        /*000a*/ 	.short	(.L_20 - .L_19)
.L_19:
        /*000c*/ 	.word	0x00000000
        /*0010*/ 	.short	0x0000
        /*0012*/ 	.short	0x0070
        /*0014*/ 	.byte	0x00, 0xf0, 0x01, 0x0e


	//----- nvinfo : EIATTR_SPARSE_MMA_MASK
	.align		4
.L_20:
        /*0018*/ 	.byte	0x03, 0x50
        /*001a*/ 	.short	0x0000


	//----- nvinfo : EIATTR_MAXREG_COUNT
	.align		4
        /*001c*/ 	.byte	0x03, 0x1b
        /*001e*/ 	.short	0x00ff


	//----- nvinfo : EIATTR_NUM_BARRIERS
	.align		4
        /*0020*/ 	.byte	0x02, 0x4c
        /*0022*/ 	.byte	0x01
	.zero		1


	//----- nvinfo : EIATTR_MERCURY_ISA_VERSION
	.align		4
        /*0024*/ 	.byte	0x03, 0x5f
        /*0026*/ 	.short	0x0101


	//----- nvinfo : EIATTR_COOP_GROUP_MASK_REGIDS
	.align		4
        /*0028*/ 	.byte	0x04, 0x29
        /*002a*/ 	.short	(.L_22 - .L_21)


	//   ....[0]....
.L_21:
        /*002c*/ 	.word	0xffffffff


	//   ....[1]....
        /*0030*/ 	.word	0xffffffff


	//   ....[2]....
        /*0034*/ 	.word	0xffffffff


	//----- nvinfo : EIATTR_COOP_GROUP_INSTR_OFFSETS
	.align		4
.L_22:
        /*0038*/ 	.byte	0x04, 0x28
        /*003a*/ 	.short	(.L_24 - .L_23)


	//   ....[0]....
.L_23:
        /*003c*/ 	.word	0x00000060


	//   ....[1]....
        /*0040*/ 	.word	0x00000070


	//   ....[2]....
        /*0044*/ 	.word	0x00000130


	//----- nvinfo : EIATTR_MBARRIER_INSTR_OFFSETS
	.align		4
.L_24:
        /*0048*/ 	.byte	0x04, 0x39
        /*004a*/ 	.short	(.L_26 - .L_25)


	//   ....[0]....
.L_25:
        /*004c*/ 	.word	0x00000270
        /*0050*/ 	.word	0x000000ff
        /*0054*/ 	.word	0x00036000
        /*0058*/ 	.short	0x0100
        /*005a*/ 	.byte	0x08
	.zero		1


	//   ....[1]....
        /*005c*/ 	.word	0x00000280
        /*0060*/ 	.word	0x000000ff
        /*0064*/ 	.word	0x00036090
        /*0068*/ 	.short	0x0100
        /*006a*/ 	.byte	0x08
	.zero		1


	//   ....[2]....
        /*006c*/ 	.word	0x00000290
        /*0070*/ 	.word	0x000000ff
        /*0074*/ 	.word	0x00036008
        /*0078*/ 	.short	0x0100
        /*007a*/ 	.byte	0x08
	.zero		1


	//   ....[3]....
        /*007c*/ 	.word	0x000002a0
        /*0080*/ 	.word	0x000000ff
        /*0084*/ 	.word	0x00036098
        /*0088*/ 	.short	0x0100
        /*008a*/ 	.byte	0x08
	.zero		1


	//   ....[4]....
        /*008c*/ 	.word	0x000002b0
        /*0090*/ 	.word	0x000000ff
        /*0094*/ 	.word	0x00036010
        /*0098*/ 	.short	0x0100
        /*009a*/ 	.byte	0x08
	.zero		1


	//   ....[5]....
        /*009c*/ 	.word	0x000002c0
        /*00a0*/ 	.word	0x000000ff
        /*00a4*/ 	.word	0x000360a0
        /*00a8*/ 	.short	0x0100
        /*00aa*/ 	.byte	0x08
	.zero		1


	//   ....[6]....
        /*00ac*/ 	.word	0x000002d0
        /*00b0*/ 	.word	0x000000ff
        /*00b4*/ 	.word	0x00036018
        /*00b8*/ 	.short	0x0100
        /*00ba*/ 	.byte	0x08
	.zero		1


	//   ....[7]....
        /*00bc*/ 	.word	0x000002e0
        /*00c0*/ 	.word	0x000000ff
        /*00c4*/ 	.word	0x000360a8
        /*00c8*/ 	.short	0x0100
        /*00ca*/ 	.byte	0x08
	.zero		1


	//   ....[8]....
        /*00cc*/ 	.word	0x000002f0
        /*00d0*/ 	.word	0x000000ff
        /*00d4*/ 	.word	0x00036020
        /*00d8*/ 	.short	0x0100
        /*00da*/ 	.byte	0x08
	.zero		1


	//   ....[9]....
        /*00dc*/ 	.word	0x00000300
        /*00e0*/ 	.word	0x000000ff
        /*00e4*/ 	.word	0x000360b0
        /*00e8*/ 	.short	0x0100
        /*00ea*/ 	.byte	0x08
	.zero		1


	//   ....[10]....
        /*00ec*/ 	.word	0x00000310
        /*00f0*/ 	.word	0x000000ff
        /*00f4*/ 	.word	0x00036028
        /*00f8*/ 	.short	0x0100
        /*00fa*/ 	.byte	0x08
	.zero		1


	//   ....[11]....
        /*00fc*/ 	.word	0x00000320
        /*0100*/ 	.word	0x000000ff
        /*0104*/ 	.word	0x000360b8
        /*0108*/ 	.short	0x0100
        /*010a*/ 	.byte	0x08
	.zero		1


	//   ....[12]....
        /*010c*/ 	.word	0x00000330
        /*0110*/ 	.word	0x000000ff
        /*0114*/ 	.word	0x00036030
        /*0118*/ 	.short	0x0100
        /*011a*/ 	.byte	0x08
	.zero		1


	//   ....[13]....
        /*011c*/ 	.word	0x00000340
        /*0120*/ 	.word	0x000000ff
        /*0124*/ 	.word	0x000360c0
        /*0128*/ 	.short	0x0100
        /*012a*/ 	.byte	0x08
	.zero		1


	//   ....[14]....
        /*012c*/ 	.word	0x00000350
        /*0130*/ 	.word	0x000000ff
        /*0134*/ 	.word	0x00036038
        /*0138*/ 	.short	0x0100
        /*013a*/ 	.byte	0x08
	.zero		1


	//   ....[15]....
        /*013c*/ 	.word	0x00000360
        /*0140*/ 	.word	0x000000ff
        /*0144*/ 	.word	0x000360c8
        /*0148*/ 	.short	0x0100
        /*014a*/ 	.byte	0x08
	.zero		1


	//   ....[16]....
        /*014c*/ 	.word	0x00000370
        /*0150*/ 	.word	0x000000ff
        /*0154*/ 	.word	0x00036040
        /*0158*/ 	.short	0x0100
        /*015a*/ 	.byte	0x08
	.zero		1


	//   ....[17]....
        /*015c*/ 	.word	0x00000380
        /*0160*/ 	.word	0x000000ff
        /*0164*/ 	.word	0x000360d0
        /*0168*/ 	.short	0x0100
        /*016a*/ 	.byte	0x08
	.zero		1


	//   ....[18]....
        /*016c*/ 	.word	0x00000390
        /*0170*/ 	.word	0x000000ff
        /*0174*/ 	.word	0x00036048
        /*0178*/ 	.short	0x0100
        /*017a*/ 	.byte	0x08
	.zero		1


	//   ....[19]....
        /*017c*/ 	.word	0x000003a0
        /*0180*/ 	.word	0x000000ff
        /*0184*/ 	.word	0x000360d8
        /*0188*/ 	.short	0x0100
        /*018a*/ 	.byte	0x08
	.zero		1


	//   ....[20]....
        /*018c*/ 	.word	0x000003b0
        /*0190*/ 	.word	0x000000ff
        /*0194*/ 	.word	0x00036050
        /*0198*/ 	.short	0x0100
        /*019a*/ 	.byte	0x08
	.zero		1


	//   ....[21]....
        /*019c*/ 	.word	0x000003c0
        /*01a0*/ 	.word	0x000000ff
        /*01a4*/ 	.word	0x000360e0
        /*01a8*/ 	.short	0x0100
        /*01aa*/ 	.byte	0x08
	.zero		1


	//   ....[22]....
        /*01ac*/ 	.word	0x000003d0
        /*01b0*/ 	.word	0x000000ff
        /*01b4*/ 	.word	0x00036058
        /*01b8*/ 	.short	0x0100
        /*01ba*/ 	.byte	0x08
	.zero		1


	//   ....[23]....
        /*01bc*/ 	.word	0x000003e0
        /*01c0*/ 	.word	0x000000ff
        /*01c4*/ 	.word	0x000360e8
        /*01c8*/ 	.short	0x0100
        /*01ca*/ 	.byte	0x08
	.zero		1


	//   ....[24]....
        /*01cc*/ 	.word	0x000003f0
        /*01d0*/ 	.word	0x000000ff
        /*01d4*/ 	.word	0x00036060
        /*01d8*/ 	.short	0x0100
        /*01da*/ 	.byte	0x08
	.zero		1


	//   ....[25]....
        /*01dc*/ 	.word	0x00000400
        /*01e0*/ 	.word	0x000000ff
        /*01e4*/ 	.word	0x000360f0
        /*01e8*/ 	.short	0x0100
        /*01ea*/ 	.byte	0x08
	.zero		1


	//   ....[26]....
        /*01ec*/ 	.word	0x00000410
        /*01f0*/ 	.word	0x000000ff
        /*01f4*/ 	.word	0x00036068
        /*01f8*/ 	.short	0x0100
        /*01fa*/ 	.byte	0x08
	.zero		1


	//   ....[27]....
        /*01fc*/ 	.word	0x00000420
        /*0200*/ 	.word	0x000000ff
        /*0204*/ 	.word	0x000360f8
        /*0208*/ 	.short	0x0100
        /*020a*/ 	.byte	0x08
	.zero		1


	//   ....[28]....
        /*020c*/ 	.word	0x00000430
        /*0210*/ 	.word	0x000000ff
        /*0214*/ 	.word	0x00036070
        /*0218*/ 	.short	0x0100
        /*021a*/ 	.byte	0x08
	.zero		1


	//   ....[29]....
        /*021c*/ 	.word	0x00000440
        /*0220*/ 	.word	0x000000ff
        /*0224*/ 	.word	0x00036100
        /*0228*/ 	.short	0x0100
        /*022a*/ 	.byte	0x08
	.zero		1


	//   ....[30]....
        /*022c*/ 	.word	0x00000450
        /*0230*/ 	.word	0x000000ff
        /*0234*/ 	.word	0x00036078
        /*0238*/ 	.short	0x0100
        /*023a*/ 	.byte	0x08
	.zero		1


	//   ....[31]....
        /*023c*/ 	.word	0x00000460
        /*0240*/ 	.word	0x000000ff
        /*0244*/ 	.word	0x00036108
        /*0248*/ 	.short	0x0100
        /*024a*/ 	.byte	0x08
	.zero		1


	//   ....[32]....
        /*024c*/ 	.word	0x00000470
        /*0250*/ 	.word	0x000000ff
        /*0254*/ 	.word	0x00036080
        /*0258*/ 	.short	0x0100
        /*025a*/ 	.byte	0x08
	.zero		1


	//   ....[33]....
        /*025c*/ 	.word	0x00000480
        /*0260*/ 	.word	0x000000ff
        /*0264*/ 	.word	0x00036110
        /*0268*/ 	.short	0x0100
        /*026a*/ 	.byte	0x08
	.zero		1


	//   ....[34]....
        /*026c*/ 	.word	0x00000490
        /*0270*/ 	.word	0x000000ff
        /*0274*/ 	.word	0x00036088
        /*0278*/ 	.short	0x0100
        /*027a*/ 	.byte	0x08
	.zero		1


	//   ....[35]....
        /*027c*/ 	.word	0x000004a0
        /*0280*/ 	.word	0x000000ff
        /*0284*/ 	.word	0x00036118
        /*0288*/ 	.short	0x0100
        /*028a*/ 	.byte	0x08
	.zero		1


	//   ....[36]....
        /*028c*/ 	.word	0x00000ee0
        /*0290*/ 	.word	0x00000004
        /*0294*/ 	.word	0x00036000
        /*0298*/ 	.short	0x010a
        /*029a*/ 	.byte	0x3f
	.zero		1


	//   ....[37]....
        /*029c*/ 	.word	0x000011a0
        /*02a0*/ 	.word	0x0000000a
        /*02a4*/ 	.word	0x00036000
        /*02a8*/ 	.short	0x010a
        /*02aa*/ 	.byte	0x3f
	.zero		1


	//   ....[38]....
        /*02ac*/ 	.word	0x00001300
        /*02b0*/ 	.word	0x000000ff
        /*02b4*/ 	.word	0x00000000
        /*02b8*/ 	.short	0x0101
        /*02ba*/ 	.byte	0x06
	.zero		1


	//   ....[39]....
        /*02bc*/ 	.word	0x00001510
        /*02c0*/ 	.word	0x00000003
        /*02c4*/ 	.word	0x00000000
        /*02c8*/ 	.short	0x0101
        /*02ca*/ 	.byte	0x3f
	.zero		1


	//   ....[40]....
        /*02cc*/ 	.word	0x00005e50
        /*02d0*/ 	.word	0x00000005
        /*02d4*/ 	.word	0x00036090
        /*02d8*/ 	.short	0x010a
        /*02da*/ 	.byte	0x3f
	.zero		1


	//   ....[41]....
        /*02dc*/ 	.word	0x00006520
        /*02e0*/ 	.word	0x00000004
        /*02e4*/ 	.word	0x00000000
        /*02e8*/ 	.short	0x010a
        /*02ea*/ 	.byte	0x3f
	.zero		1


	//   ....[42]....
        /*02ec*/ 	.word	0x000065d0
        /*02f0*/ 	.word	0x00000000
        /*02f4*/ 	.word	0x00000000
        /*02f8*/ 	.short	0x010a
        /*02fa*/ 	.byte	0x3f
	.zero		1


	//   ....[43]....
        /*02fc*/ 	.word	0x00006680
        /*0300*/ 	.word	0x00000000
        /*0304*/ 	.word	0x00000000
        /*0308*/ 	.short	0x010a
        /*030a*/ 	.byte	0x3f
	.zero		1


	//   ....[44]....
        /*030c*/ 	.word	0x00006730
        /*0310*/ 	.word	0x00000000
        /*0314*/ 	.word	0x00000000
        /*0318*/ 	.short	0x010a
        /*031a*/ 	.byte	0x3f
	.zero		1


	//   ....[45]....
        /*031c*/ 	.word	0x000067e0
        /*0320*/ 	.word	0x00000000
        /*0324*/ 	.word	0x00000000
        /*0328*/ 	.short	0x010a
        /*032a*/ 	.byte	0x3f
	.zero		1


	//   ....[46]....
        /*032c*/ 	.word	0x00006890
        /*0330*/ 	.word	0x00000000
        /*0334*/ 	.word	0x00000000
        /*0338*/ 	.short	0x010a
        /*033a*/ 	.byte	0x3f
	.zero		1


	//   ....[47]....
        /*033c*/ 	.word	0x00006940
        /*0340*/ 	.word	0x00000000
        /*0344*/ 	.word	0x00000000
        /*0348*/ 	.short	0x010a
        /*034a*/ 	.byte	0x3f
	.zero		1


	//   ....[48]....
        /*034c*/ 	.word	0x000069f0
        /*0350*/ 	.word	0x00000000
        /*0354*/ 	.word	0x00000000
        /*0358*/ 	.short	0x010a
        /*035a*/ 	.byte	0x3f
	.zero		1


	//   ....[49]....
        /*035c*/ 	.word	0x00006aa0
        /*0360*/ 	.word	0x00000000
        /*0364*/ 	.word	0x00000000
        /*0368*/ 	.short	0x010a
        /*036a*/ 	.byte	0x3f
	.zero		1


	//   ....[50]....
        /*036c*/ 	.word	0x00006b50
        /*0370*/ 	.word	0x00000000
        /*0374*/ 	.word	0x00000000
        /*0378*/ 	.short	0x010a
        /*037a*/ 	.byte	0x3f
	.zero		1


	//   ....[51]....
        /*037c*/ 	.word	0x00006c00
        /*0380*/ 	.word	0x00000000
        /*0384*/ 	.word	0x00000000
        /*0388*/ 	.short	0x010a
        /*038a*/ 	.byte	0x3f
	.zero		1


	//   ....[52]....
        /*038c*/ 	.word	0x00006cb0
        /*0390*/ 	.word	0x00000000
        /*0394*/ 	.word	0x00000000
        /*0398*/ 	.short	0x010a
        /*039a*/ 	.byte	0x3f
	.zero		1


	//   ....[53]....
        /*039c*/ 	.word	0x00006d60
        /*03a0*/ 	.word	0x00000000
        /*03a4*/ 	.word	0x00000000
        /*03a8*/ 	.short	0x010a
        /*03aa*/ 	.byte	0x3f
	.zero		1


	//   ....[54]....
        /*03ac*/ 	.word	0x00006e10
        /*03b0*/ 	.word	0x00000000
        /*03b4*/ 	.word	0x00000000
        /*03b8*/ 	.short	0x010a
        /*03ba*/ 	.byte	0x3f
	.zero		1


	//   ....[55]....
        /*03bc*/ 	.word	0x00006ec0
        /*03c0*/ 	.word	0x00000000
        /*03c4*/ 	.word	0x00000000
        /*03c8*/ 	.short	0x010a
        /*03ca*/ 	.byte	0x3f
	.zero		1


	//   ....[56]....
        /*03cc*/ 	.word	0x00006f70
        /*03d0*/ 	.word	0x00000000
        /*03d4*/ 	.word	0x00000000
        /*03d8*/ 	.short	0x010a
        /*03da*/ 	.byte	0x3f
	.zero		1


	//   ....[57]....
        /*03dc*/ 	.word	0x00007020
        /*03e0*/ 	.word	0x00000000
        /*03e4*/ 	.word	0x00000000
        /*03e8*/ 	.short	0x010a
        /*03ea*/ 	.byte	0x3f
	.zero		1


	//   ....[58]....
        /*03ec*/ 	.word	0x000070d0
        /*03f0*/ 	.word	0x00000002
        /*03f4*/ 	.word	0x00000000
        /*03f8*/ 	.short	0x010a
        /*03fa*/ 	.byte	0x3f
	.zero		1


	//----- nvinfo : EIATTR_NUM_MBARRIERS
	.align		4
.L_26:
        /*03fc*/ 	.byte	0x03, 0x38
        /*03fe*/ 	.short	0x0024


	//----- nvinfo : EIATTR_EXIT_INSTR_OFFSETS
	.align		4
        /*0400*/ 	.byte	0x04, 0x1c
        /*0402*/ 	.short	(.L_28 - .L_27)


	//   ....[0]....
.L_27:
        /*0404*/ 	.word	0x00000c10


	//   ....[1]....
        /*0408*/ 	.word	0x00001740


	//   ....[2]....
        /*040c*/ 	.word	0x00001850


	//   ....[3]....
        /*0410*/ 	.word	0x000049a0


	//   ....[4]....
        /*0414*/ 	.word	0x000049d0


	//   ....[5]....
        /*0418*/ 	.word	0x00005c20


	//   ....[6]....
        /*041c*/ 	.word	0x00005c50


	//   ....[7]....
        /*0420*/ 	.word	0x00005c70


	//   ....[8]....
        /*0424*/ 	.word	0x00006410


	//   ....[9]....
        /*0428*/ 	.word	0x00007100


	//----- nvinfo : EIATTR_MAX_THREADS
	.align		4
.L_28:
        /*042c*/ 	.byte	0x04, 0x05
        /*042e*/ 	.short	(.L_30 - .L_29)
.L_29:
        /*0430*/ 	.word	0x00000100
        /*0434*/ 	.word	0x00000001
        /*0438*/ 	.word	0x00000001


	//----- nvinfo : EIATTR_CRS_STACK_SIZE
	.align		4
.L_30:
        /*043c*/ 	.byte	0x04, 0x1e
        /*043e*/ 	.short	(.L_32 - .L_31)
.L_31:
        /*0440*/ 	.word	0x00000000


	//----- nvinfo : EIATTR_CBANK_PARAM_SIZE
	.align		4
.L_32:
        /*0444*/ 	.byte	0x03, 0x19
        /*0446*/ 	.short	0x03f0


	//----- nvinfo : EIATTR_PARAM_CBANK
	.align		4
        /*0448*/ 	.byte	0x04, 0x0a
        /*044a*/ 	.short	(.L_34 - .L_33)
	.align		4
.L_33:
        /*044c*/ 	.word	index@(.nv.constant0._ZN7cutlass13device_kernelINS_4conv6kernel13ConvUniversalINS1_16ConvProblemShapeILNS1_8OperatorE2ELi2EEENS1_10collective14CollectiveConvINS1_46MainloopSm90TmaGmmaWarpSpecializedImplicitGemmILS5_2ELi18ELi2EN4cute5tupleIJNSA_1CILi1EEESD_SD_EEENS1_36KernelImplicitTmaWarpSpecializedSm90ELi1EEENSB_IJNSC_ILi64EEENSB_IJNSC_ILi128EEEEEENSB_IJNSC_ILi32EEEEEEEEENS_6half_tESN_NSA_8TiledMMAINSA_8MMA_AtomIJNSA_4SM904GMMA26MMA_64x128x16_F32F16F16_SSILNSR_5MajorE1ELST_1ELNSR_7ScaleInE1ELSU_1EEEEEENSA_6LayoutISE_NSB_IJNSC_ILi0EEESY_SY_EEEEENSB_IJNSA_10UnderscoreES11_S11_EEEEENS7_6detail26Sm90ImplicitGemmTileTraitsINSA_13SM90_TMA_LOADENSA_14ComposedLayoutINSA_7SwizzleILi3ELi4ELi3EEENSA_18smem_ptr_flag_bitsILi16EEENSX_INSB_IJNSB_IJSH_SD_EEENSB_IJNSC_ILi8EEENSC_ILi4EEEEEENSB_IJSD_NSC_ILi18EEEEEEEEENSB_IJNSB_IJSD_SY_EEENSB_IJSH_NSC_ILi512EEEEEENSB_IJSY_NSC_ILi2048EEEEEEEEEEEEEvEENS15_INSA_20SM90_TMA_LOAD_IM2COLENS17_IS19_S1B_NSX_INSB_IJNSB_IJSH_NSC_ILi2EEEEEES1F_S1H_EEENSB_IJNSB_IJSD_S1M_EEES1L_NSB_IJSY_NSC_ILi4096EEEEEEEEEEEEEvEEEENS_8epilogue10collective6detail29Sm90TmaWarpSpecializedAdapterINS25_15DefaultEpilogueISN_NSB_IJlNSB_IJSD_llEEESY_EEES2A_NS24_6thread17LinearCombinationISN_Li1EffLNS2B_9ScaleType4KindE0ELNS_15FloatRoundStyleE2ESN_EENS_4gemm15EpilogueDefaultEEEEEvvEEEEvNT_6ParamsE)
        /*0450*/ 	.short	0x0210
        /*0452*/ 	.short	0x03f0


	//----- nvinfo : EIATTR_SW_WAR
	.align		4
.L_34:
        /*0454*/ 	.byte	0x04, 0x36
        /*0456*/ 	.short	(.L_36 - .L_35)
.L_35:
        /*0458*/ 	.word	0x00000008
.L_36:


//--------------------- .nv.callgraph             --------------------------
	.section	.nv.callgraph,"",@"SHT_CUDA_CALLGRAPH"
	.align	4
	.sectionentsize	8
	.align		4
        /*0000*/ 	.word	0x00000000
	.align		4
        /*0004*/ 	.word	0xffffffff
	.align		4
        /*0008*/ 	.word	0x00000000
	.align		4
        /*000c*/ 	.word	0xfffffffe
	.align		4
        /*0010*/ 	.word	0x00000000
	.align		4
        /*0014*/ 	.word	0xfffffffd
	.align		4
        /*0018*/ 	.word	0x00000000
	.align		4
        /*001c*/ 	.word	0xfffffffc


//--------------------- .nv.constant4             --------------------------
	.section	.nv.constant4,"a",@progbits
	.align	8
	.align		8
.nv.constant4:
        /*0000*/ 	.dword	_ZN39_INTERNAL_8cfe2c72_4_k_cu_c8f7772c_26124cuda3std3__45__cpo5beginE
	.align		8
        /*0008*/ 	.dword	_ZN39_INTERNAL_8cfe2c72_4_k_cu_c8f7772c_26124cuda3std3__45__cpo3endE
	.align		8
        /*0010*/ 	.dword	_ZN39_INTERNAL_8cfe2c72_4_k_cu_c8f7772c_26124cuda3std3__45__cpo6cbeginE
	.align		8
        /*0018*/ 	.dword	_ZN39_INTERNAL_8cfe2c72_4_k_cu_c8f7772c_26124cuda3std3__45__cpo4cendE
	.align		8
        /*0020*/ 	.dword	_ZN39_INTERNAL_8cfe2c72_4_k_cu_c8f7772c_26124cuda3std3__441_GLOBAL__N__8cfe2c72_4_k_cu_c8f7772c_26126ignoreE
	.align		8
        /*0028*/ 	.dword	_ZN39_INTERNAL_8cfe2c72_4_k_cu_c8f7772c_26124cuda3std3__419piecewise_constructE
	.align		8
        /*0030*/ 	.dword	_ZN39_INTERNAL_8cfe2c72_4_k_cu_c8f7772c_26124cuda3std3__48in_placeE
	.align		8
        /*0038*/ 	.dword	_ZN39_INTERNAL_8cfe2c72_4_k_cu_c8f7772c_26124cuda3std6ranges3__45__cpo4swapE
	.align		8
        /*0040*/ 	.dword	_ZN39_INTERNAL_8cfe2c72_4_k_cu_c8f7772c_26124cuda3std6ranges3__45__cpo9iter_moveE
	.align		8
        /*0048*/ 	.dword	_ZN39_INTERNAL_8cfe2c72_4_k_cu_c8f7772c_26124cute7productE
	.align		8
        /*0050*/ 	.dword	_ZN39_INTERNAL_8cfe2c72_4_k_cu_c8f7772c_26124cute1_E


//--------------------- .text._ZN7cutlass13device_kernelINS_4conv6kernel13ConvUniversalINS1_16ConvProblemShapeILNS1_8OperatorE2ELi2EEENS1_10collective14CollectiveConvINS1_46MainloopSm90TmaGmmaWarpSpecializedImplicitGemmILS5_2ELi18ELi2EN4cute5tupleIJNSA_1CILi1EEESD_SD_EEENS1_36KernelImplicitTmaWarpSpecializedSm90ELi1EEENSB_IJNSC_ILi64EEENSB_IJNSC_ILi128EEEEEENSB_IJNSC_ILi32EEEEEEEEENS_6half_tESN_NSA_8TiledMMAINSA_8MMA_AtomIJNSA_4SM904GMMA26MMA_64x128x16_F32F16F16_SSILNSR_5MajorE1ELST_1ELNSR_7ScaleInE1ELSU_1EEEEEENSA_6LayoutISE_NSB_IJNSC_ILi0EEESY_SY_EEEEENSB_IJNSA_10UnderscoreES11_S11_EEEEENS7_6detail26Sm90ImplicitGemmTileTraitsINSA_13SM90_TMA_LOADENSA_14ComposedLayoutINSA_7SwizzleILi3ELi4ELi3EEENSA_18smem_ptr_flag_bitsILi16EEENSX_INSB_IJNSB_IJSH_SD_EEENSB_IJNSC_ILi8EEENSC_ILi4EEEEEENSB_IJSD_NSC_ILi18EEEEEEEEENSB_IJNSB_IJSD_SY_EEENSB_IJSH_NSC_ILi512EEEEEENSB_IJSY_NSC_ILi2048EEEEEEEEEEEEEvEENS15_INSA_20SM90_TMA_LOAD_IM2COLENS17_IS19_S1B_NSX_INSB_IJNSB_IJSH_NSC_ILi2EEEEEES1F_S1H_EEENSB_IJNSB_IJSD_S1M_EEES1L_NSB_IJSY_NSC_ILi4096EEEEEEEEEEEEEvEEEENS_8epilogue10collective6detail29Sm90TmaWarpSpecializedAdapterINS25_15DefaultEpilogueISN_NSB_IJlNSB_IJSD_llEEESY_EEES2A_NS24_6thread17LinearCombinationISN_Li1EffLNS2B_9ScaleType4KindE0ELNS_15FloatRoundStyleE2ESN_EENS_4gemm15EpilogueDefaultEEEEEvvEEEEvNT_6ParamsE --------------------------
	.section	.text._ZN7cutlass13device_kernelINS_4conv6kernel13ConvUniversalINS1_16ConvProblemShapeILNS1_8OperatorE2ELi2EEENS1_10collective14CollectiveConvINS1_46MainloopSm90TmaGmmaWarpSpecializedImplicitGemmILS5_2ELi18ELi2EN4cute5tupleIJNSA_1CILi1EEESD_SD_EEENS1_36KernelImplicitTmaWarpSpecializedSm90ELi1EEENSB_IJNSC_ILi64EEENSB_IJNSC_ILi128EEEEEENSB_IJNSC_ILi32EEEEEEEEENS_6half_tESN_NSA_8TiledMMAINSA_8MMA_AtomIJNSA_4SM904GMMA26MMA_64x128x16_F32F16F16_SSILNSR_5MajorE1ELST_1ELNSR_7ScaleInE1ELSU_1EEEEEENSA_6LayoutISE_NSB_IJNSC_ILi0EEESY_SY_EEEEENSB_IJNSA_10UnderscoreES11_S11_EEEEENS7_6detail26Sm90ImplicitGemmTileTraitsINSA_13SM90_TMA_LOADENSA_14ComposedLayoutINSA_7SwizzleILi3ELi4ELi3EEENSA_18smem_ptr_flag_bitsILi16EEENSX_INSB_IJNSB_IJSH_SD_EEENSB_IJNSC_ILi8EEENSC_ILi4EEEEEENSB_IJSD_NSC_ILi18EEEEEEEEENSB_IJNSB_IJSD_SY_EEENSB_IJSH_NSC_ILi512EEEEEENSB_IJSY_NSC_ILi2048EEEEEEEEEEEEEvEENS15_INSA_20SM90_TMA_LOAD_IM2COLENS17_IS19_S1B_NSX_INSB_IJNSB_IJSH_NSC_ILi2EEEEEES1F_S1H_EEENSB_IJNSB_IJSD_S1M_EEES1L_NSB_IJSY_NSC_ILi4096EEEEEEEEEEEEEvEEEENS_8epilogue10collective6detail29Sm90TmaWarpSpecializedAdapterINS25_15DefaultEpilogueISN_NSB_IJlNSB_IJSD_llEEESY_EEES2A_NS24_6thread17LinearCombinationISN_Li1EffLNS2B_9ScaleType4KindE0ELNS_15FloatRoundStyleE2ESN_EENS_4gemm15EpilogueDefaultEEEEEvvEEEEvNT_6ParamsE,"ax",@progbits
	.align	128
.text._ZN7cutlass13device_kernelINS_4conv6kernel13ConvUniversalINS1_16ConvProblemShapeILNS1_8OperatorE2ELi2EEENS1_10collective14CollectiveConvINS1_46MainloopSm90TmaGmmaWarpSpecializedImplicitGemmILS5_2ELi18ELi2EN4cute5tupleIJNSA_1CILi1EEESD_SD_EEENS1_36KernelImplicitTmaWarpSpecializedSm90ELi1EEENSB_IJNSC_ILi64EEENSB_IJNSC_ILi128EEEEEENSB_IJNSC_ILi32EEEEEEEEENS_6half_tESN_NSA_8TiledMMAINSA_8MMA_AtomIJNSA_4SM904GMMA26MMA_64x128x16_F32F16F16_SSILNSR_5MajorE1ELST_1ELNSR_7ScaleInE1ELSU_1EEEEEENSA_6LayoutISE_NSB_IJNSC_ILi0EEESY_SY_EEEEENSB_IJNSA_10UnderscoreES11_S11_EEEEENS7_6detail26Sm90ImplicitGemmTileTraitsINSA_13SM90_TMA_LOADENSA_14ComposedLayoutINSA_7SwizzleILi3ELi4ELi3EEENSA_18smem_ptr_flag_bitsILi16EEENSX_INSB_IJNSB_IJSH_SD_EEENSB_IJNSC_ILi8EEENSC_ILi4EEEEEENSB_IJSD_NSC_ILi18EEEEEEEEENSB_IJNSB_IJSD_SY_EEENSB_IJSH_NSC_ILi512EEEEEENSB_IJSY_NSC_ILi2048EEEEEEEEEEEEEvEENS15_INSA_20SM90_TMA_LOAD_IM2COLENS17_IS19_S1B_NSX_INSB_IJNSB_IJSH_NSC_ILi2EEEEEES1F_S1H_EEENSB_IJNSB_IJSD_S1M_EEES1L_NSB_IJSY_NSC_ILi4096EEEEEEEEEEEEEvEEEENS_8epilogue10collective6detail29Sm90TmaWarpSpecializedAdapterINS25_15DefaultEpilogueISN_NSB_IJlNSB_IJSD_llEEESY_EEES2A_NS24_6thread17LinearCombinationISN_Li1EffLNS2B_9ScaleType4KindE0ELNS_15FloatRoundStyleE2ESN_EENS_4gemm15EpilogueDefaultEEEEEvvEEEEvNT_6ParamsE:
        .type           _ZN7cutlass13device_kernelINS_4conv6kernel13ConvUniversalINS1_16ConvProblemShapeILNS1_8OperatorE2ELi2EEENS1_10collective14CollectiveConvINS1_46MainloopSm90TmaGmmaWarpSpecializedImplicitGemmILS5_2ELi18ELi2EN4cute5tupleIJNSA_1CILi1EEESD_SD_EEENS1_36KernelImplicitTmaWarpSpecializedSm90ELi1EEENSB_IJNSC_ILi64EEENSB_IJNSC_ILi128EEEEEENSB_IJNSC_ILi32EEEEEEEEENS_6half_tESN_NSA_8TiledMMAINSA_8MMA_AtomIJNSA_4SM904GMMA26MMA_64x128x16_F32F16F16_SSILNSR_5MajorE1ELST_1ELNSR_7ScaleInE1ELSU_1EEEEEENSA_6LayoutISE_NSB_IJNSC_ILi0EEESY_SY_EEEEENSB_IJNSA_10UnderscoreES11_S11_EEEEENS7_6detail26Sm90ImplicitGemmTileTraitsINSA_13SM90_TMA_LOADENSA_14ComposedLayoutINSA_7SwizzleILi3ELi4ELi3EEENSA_18smem_ptr_flag_bitsILi16EEENSX_INSB_IJNSB_IJSH_SD_EEENSB_IJNSC_ILi8EEENSC_ILi4EEEEEENSB_IJSD_NSC_ILi18EEEEEEEEENSB_IJNSB_IJSD_SY_EEENSB_IJSH_NSC_ILi512EEEEEENSB_IJSY_NSC_ILi2048EEEEEEEEEEEEEvEENS15_INSA_20SM90_TMA_LOAD_IM2COLENS17_IS19_S1B_NSX_INSB_IJNSB_IJSH_NSC_ILi2EEEEEES1F_S1H_EEENSB_IJNSB_IJSD_S1M_EEES1L_NSB_IJSY_NSC_ILi4096EEEEEEEEEEEEEvEEEENS_8epilogue10collective6detail29Sm90TmaWarpSpecializedAdapterINS25_15DefaultEpilogueISN_NSB_IJlNSB_IJSD_llEEESY_EEES2A_NS24_6thread17LinearCombinationISN_Li1EffLNS2B_9ScaleType4KindE0ELNS_15FloatRoundStyleE2ESN_EENS_4gemm15EpilogueDefaultEEEEEvvEEEEvNT_6ParamsE,@function
        .size           _ZN7cutlass13device_kernelINS_4conv6kernel13ConvUniversalINS1_16ConvProblemShapeILNS1_8OperatorE2ELi2EEENS1_10collective14CollectiveConvINS1_46MainloopSm90TmaGmmaWarpSpecializedImplicitGemmILS5_2ELi18ELi2EN4cute5tupleIJNSA_1CILi1EEESD_SD_EEENS1_36KernelImplicitTmaWarpSpecializedSm90ELi1EEENSB_IJNSC_ILi64EEENSB_IJNSC_ILi128EEEEEENSB_IJNSC_ILi32EEEEEEEEENS_6half_tESN_NSA_8TiledMMAINSA_8MMA_AtomIJNSA_4SM904GMMA26MMA_64x128x16_F32F16F16_SSILNSR_5MajorE1ELST_1ELNSR_7ScaleInE1ELSU_1EEEEEENSA_6LayoutISE_NSB_IJNSC_ILi0EEESY_SY_EEEEENSB_IJNSA_10UnderscoreES11_S11_EEEEENS7_6detail26Sm90ImplicitGemmTileTraitsINSA_13SM90_TMA_LOADENSA_14ComposedLayoutINSA_7SwizzleILi3ELi4ELi3EEENSA_18smem_ptr_flag_bitsILi16EEENSX_INSB_IJNSB_IJSH_SD_EEENSB_IJNSC_ILi8EEENSC_ILi4EEEEEENSB_IJSD_NSC_ILi18EEEEEEEEENSB_IJNSB_IJSD_SY_EEENSB_IJSH_NSC_ILi512EEEEEENSB_IJSY_NSC_ILi2048EEEEEEEEEEEEEvEENS15_INSA_20SM90_TMA_LOAD_IM2COLENS17_IS19_S1B_NSX_INSB_IJNSB_IJSH_NSC_ILi2EEEEEES1F_S1H_EEENSB_IJNSB_IJSD_S1M_EEES1L_NSB_IJSY_NSC_ILi4096EEEEEEEEEEEEEvEEEENS_8epilogue10collective6detail29Sm90TmaWarpSpecializedAdapterINS25_15DefaultEpilogueISN_NSB_IJlNSB_IJSD_llEEESY_EEES2A_NS24_6thread17LinearCombinationISN_Li1EffLNS2B_9ScaleType4KindE0ELNS_15FloatRoundStyleE2ESN_EENS_4gemm15EpilogueDefaultEEEEEvvEEEEvNT_6ParamsE,(.L_x_172 - _ZN7cutlass13device_kernelINS_4conv6kernel13ConvUniversalINS1_16ConvProblemShapeILNS1_8OperatorE2ELi2EEENS1_10collective14CollectiveConvINS1_46MainloopSm90TmaGmmaWarpSpecializedImplicitGemmILS5_2ELi18ELi2EN4cute5tupleIJNSA_1CILi1EEESD_SD_EEENS1_36KernelImplicitTmaWarpSpecializedSm90ELi1EEENSB_IJNSC_ILi64EEENSB_IJNSC_ILi128EEEEEENSB_IJNSC_ILi32EEEEEEEEENS_6half_tESN_NSA_8TiledMMAINSA_8MMA_AtomIJNSA_4SM904GMMA26MMA_64x128x16_F32F16F16_SSILNSR_5MajorE1ELST_1ELNSR_7ScaleInE1ELSU_1EEEEEENSA_6LayoutISE_NSB_IJNSC_ILi0EEESY_SY_EEEEENSB_IJNSA_10UnderscoreES11_S11_EEEEENS7_6detail26Sm90ImplicitGemmTileTraitsINSA_13SM90_TMA_LOADENSA_14ComposedLayoutINSA_7SwizzleILi3ELi4ELi3EEENSA_18smem_ptr_flag_bitsILi16EEENSX_INSB_IJNSB_IJSH_SD_EEENSB_IJNSC_ILi8EEENSC_ILi4EEEEEENSB_IJSD_NSC_ILi18EEEEEEEEENSB_IJNSB_IJSD_SY_EEENSB_IJSH_NSC_ILi512EEEEEENSB_IJSY_NSC_ILi2048EEEEEEEEEEEEEvEENS15_INSA_20SM90_TMA_LOAD_IM2COLENS17_IS19_S1B_NSX_INSB_IJNSB_IJSH_NSC_ILi2EEEEEES1F_S1H_EEENSB_IJNSB_IJSD_S1M_EEES1L_NSB_IJSY_NSC_ILi4096EEEEEEEEEEEEEvEEEENS_8epilogue10collective6detail29Sm90TmaWarpSpecializedAdapterINS25_15DefaultEpilogueISN_NSB_IJlNSB_IJSD_llEEESY_EEES2A_NS24_6thread17LinearCombinationISN_Li1EffLNS2B_9ScaleType4KindE0ELNS_15FloatRoundStyleE2ESN_EENS_4gemm15EpilogueDefaultEEEEEvvEEEEvNT_6ParamsE)
        .other          _ZN7cutlass13device_kernelINS_4conv6kernel13ConvUniversalINS1_16ConvProblemShapeILNS1_8OperatorE2ELi2EEENS1_10collective14CollectiveConvINS1_46MainloopSm90TmaGmmaWarpSpecializedImplicitGemmILS5_2ELi18ELi2EN4cute5tupleIJNSA_1CILi1EEESD_SD_EEENS1_36KernelImplicitTmaWarpSpecializedSm90ELi1EEENSB_IJNSC_ILi64EEENSB_IJNSC_ILi128EEEEEENSB_IJNSC_ILi32EEEEEEEEENS_6half_tESN_NSA_8TiledMMAINSA_8MMA_AtomIJNSA_4SM904GMMA26MMA_64x128x16_F32F16F16_SSILNSR_5MajorE1ELST_1ELNSR_7ScaleInE1ELSU_1EEEEEENSA_6LayoutISE_NSB_IJNSC_ILi0EEESY_SY_EEEEENSB_IJNSA_10UnderscoreES11_S11_EEEEENS7_6detail26Sm90ImplicitGemmTileTraitsINSA_13SM90_TMA_LOADENSA_14ComposedLayoutINSA_7SwizzleILi3ELi4ELi3EEENSA_18smem_ptr_flag_bitsILi16EEENSX_INSB_IJNSB_IJSH_SD_EEENSB_IJNSC_ILi8EEENSC_ILi4EEEEEENSB_IJSD_NSC_ILi18EEEEEEEEENSB_IJNSB_IJSD_SY_EEENSB_IJSH_NSC_ILi512EEEEEENSB_IJSY_NSC_ILi2048EEEEEEEEEEEEEvEENS15_INSA_20SM90_TMA_LOAD_IM2COLENS17_IS19_S1B_NSX_INSB_IJNSB_IJSH_NSC_ILi2EEEEEES1F_S1H_EEENSB_IJNSB_IJSD_S1M_EEES1L_NSB_IJSY_NSC_ILi4096EEEEEEEEEEEEEvEEEENS_8epilogue10collective6detail29Sm90TmaWarpSpecializedAdapterINS25_15DefaultEpilogueISN_NSB_IJlNSB_IJSD_llEEESY_EEES2A_NS24_6thread17LinearCombinationISN_Li1EffLNS2B_9ScaleType4KindE0ELNS_15FloatRoundStyleE2ESN_EENS_4gemm15EpilogueDefaultEEEEEvvEEEEvNT_6ParamsE,@"STO_CUDA_ENTRY STV_DEFAULT"
_ZN7cutlass13device_kernelINS_4conv6kernel13ConvUniversalINS1_16ConvProblemShapeILNS1_8OperatorE2ELi2EEENS1_10collective14CollectiveConvINS1_46MainloopSm90TmaGmmaWarpSpecializedImplicitGemmILS5_2ELi18ELi2EN4cute5tupleIJNSA_1CILi1EEESD_SD_EEENS1_36KernelImplicitTmaWarpSpecializedSm90ELi1EEENSB_IJNSC_ILi64EEENSB_IJNSC_ILi128EEEEEENSB_IJNSC_ILi32EEEEEEEEENS_6half_tESN_NSA_8TiledMMAINSA_8MMA_AtomIJNSA_4SM904GMMA26MMA_64x128x16_F32F16F16_SSILNSR_5MajorE1ELST_1ELNSR_7ScaleInE1ELSU_1EEEEEENSA_6LayoutISE_NSB_IJNSC_ILi0EEESY_SY_EEEEENSB_IJNSA_10UnderscoreES11_S11_EEEEENS7_6detail26Sm90ImplicitGemmTileTraitsINSA_13SM90_TMA_LOADENSA_14ComposedLayoutINSA_7SwizzleILi3ELi4ELi3EEENSA_18smem_ptr_flag_bitsILi16EEENSX_INSB_IJNSB_IJSH_SD_EEENSB_IJNSC_ILi8EEENSC_ILi4EEEEEENSB_IJSD_NSC_ILi18EEEEEEEEENSB_IJNSB_IJSD_SY_EEENSB_IJSH_NSC_ILi512EEEEEENSB_IJSY_NSC_ILi2048EEEEEEEEEEEEEvEENS15_INSA_20SM90_TMA_LOAD_IM2COLENS17_IS19_S1B_NSX_INSB_IJNSB_IJSH_NSC_ILi2EEEEEES1F_S1H_EEENSB_IJNSB_IJSD_S1M_EEES1L_NSB_IJSY_NSC_ILi4096EEEEEEEEEEEEEvEEEENS_8epilogue10collective6detail29Sm90TmaWarpSpecializedAdapterINS25_15DefaultEpilogueISN_NSB_IJlNSB_IJSD_llEEESY_EEES2A_NS24_6thread17LinearCombinationISN_Li1EffLNS2B_9ScaleType4KindE0ELNS_15FloatRoundStyleE2ESN_EENS_4gemm15EpilogueDefaultEEEEEvvEEEEvNT_6ParamsE:
[----:B------:R-:W-:Y:S01]  /*0000*/  LDC R1, c[0x0][0x28] ;  /* 0x00000a00ff017b82 */ /* 0x000fe20000000800 */
[----:B------:R-:W0:Y:S01]  /*0010*/  S2R R12, SR_TID.X ;  /* 0x00000000000c7919 */ /* 0x000e220000002100 */
[----:B------:R-:W-:Y:S01]  /*0020*/  ELECT P0, URZ, PT ;  /* 0x00000000003f782f */ /* 0x000fe20003800000 */
[----:B------:R-:W-:Y:S01]  /*0030*/  BSSY B0, `(.L_x_0) ;  /* 0x000000f000007945 */ /* 0x000fe20003800000 */
[--C-:B0-----:R-:W-:Y:S02]  /*0040*/  SHF.R.U32.HI R0, RZ, 0x5, R12.reuse ;  /* 0x00000005ff007819 */ /* 0x101fe4000001160c */
[----:B------:R-:W-:-:S03]  /*0050*/  SHF.R.U32.HI R3, RZ, 0x7, R12 ;  /* 0x00000007ff037819 */ /* 0x000fc6000001160c */
[----:B------:R-:W0:Y:S04]  /*0060*/  SHFL.IDX PT, R2, R0, RZ, 0x1f ;  /* 0x00001fff00027589 */ /* 0x000e2800000e0000 */
[----:B------:R1:W2:Y:S01]  /*0070*/  SHFL.IDX PT, R10, R3, RZ, 0x1f ;  /* 0x00001fff030a7589 */ /* 0x0002a200000e0000 */
[----:B0-----:R-:W-:-:S13]  /*0080*/  ISETP.NE.OR P0, PT, R2, RZ, !P0 ;  /* 0x000000ff0200720c */ /* 0x001fda0004705670 */
[----:B-12---:R-:W-:Y:S05]  /*0090*/  @P0 BRA `(.L_x_1) ;  /* 0x0000000000200947 */ /* 0x006fea0003800000 */
[----:B------:R-:W-:Y:S02]  /*00a0*/  ULDC.64 UR4, c[0x0][0x198] ;  /* 0x0000660000047ab9 */ /* 0x000fe40000000a00 */
[----:B------:R-:W-:Y:S02]  /*00b0*/  UIADD3 UR6, UP0, UR4, 0xf0, URZ ;  /* 0x000000f004067890 */ /* 0x000fe4000ff1e03f */
[----:B------:R-:W-:Y:S02]  /*00c0*/  UIADD3 UR4, UP1, UR4, 0x1f0, URZ ;  /* 0x000001f004047890 */ /* 0x000fe4000ff3e03f */
[----:B------:R-:W-:Y:S02]  /*00d0*/  UIADD3.X UR7, URZ, UR5, URZ, UP0, !UPT ;  /* 0x000000053f077290 */ /* 0x000fe400087fe43f */
[----:B------:R-:W-:-:S07]  /*00e0*/  UIADD3.X UR5, URZ, UR5, URZ, UP1, !UPT ;  /* 0x000000053f057290 */ /* 0x000fce0008ffe43f */
[----:B------:R0:W-:Y:S02]  /*00f0*/  UTMACCTL.PF [UR6] ;  /* 0x00000000060079b9 */ /* 0x0001e40008040000 */
[----:B------:R0:W-:Y:S02]  /*0100*/  UTMACCTL.PF [UR4] ;  /* 0x00000000040079b9 */ /* 0x0001e40008040000 */
[----:B0-----:R-:W-:Y:S01]  /*0110*/  NOP ;  /* 0x0000000000007918 */ /* 0x001fe20000000000 */
.L_x_1:
[----:B------:R-:W-:Y:S05]  /*0120*/  BSYNC B0 ;  /* 0x0000000000007941 */ /* 0x000fea0003800000 */
.L_x_0:
[----:B------:R-:W0:Y:S01]  /*0130*/  SHFL.IDX PT, R0, R0, RZ, 0x1f ;  /* 0x00001fff00007589 */ /* 0x000e2200000e0000 */
[----:B------:R-:W-:-:S04]  /*0140*/  SHF.R.S32.HI R3, RZ, 0x1f, R2 ;  /* 0x0000001fff037819 */ /* 0x000fc80000011402 */
[----:B------:R-:W-:Y:S02]  /*0150*/  LEA.HI R3, R3, R2, RZ, 0x2 ;  /* 0x0000000203037211 */ /* 0x000fe400078f10ff */
[----:B0-----:R-:W-:-:S13]  /*0160*/  ISETP.NE.AND P0, PT, R0, RZ, PT ;  /* 0x000000ff0000720c */ /* 0x001fda0003f05270 */
[----:B------:R-:W-:Y:S05]  /*0170*/  @P0 BRA `(.L_x_2) ;  /* 0x0000000000d40947 */ /* 0x000fea0003800000 */
[----:B------:R-:W-:Y:S01]  /*0180*/  ELECT P0, URZ, PT ;  /* 0x00000000003f782f */ /* 0x000fe20003800000 */
[----:B------:R-:W-:-:S12]  /*0190*/  BSSY B0, `(.L_x_2) ;  /* 0x0000033000007945 */ /* 0x000fd80003800000 */
[----:B------:R-:W-:Y:S05]  /*01a0*/  @!P0 BRA `(.L_x_3) ;  /* 0x0000000000c48947 */ /* 0x000fea0003800000 */
[----:B------:R-:W0:Y:S01]  /*01b0*/  S2UR UR8, SR_CgaCtaId ;  /* 0x00000000000879c3 */ /* 0x000e220000008800 */
[----:B------:R-:W-:Y:S01]  /*01c0*/  UMOV UR4, 0x400 ;  /* 0x0000040000047882 */ /* 0x000fe20000000000 */
[----:B------:R-:W-:Y:S01]  /*01d0*/  UMOV UR5, 0x1 ;  /* 0x0000000100057882 */ /* 0x000fe20000000000 */
[----:B------:R-:W-:Y:S02]  /*01e0*/  UMOV UR6, 0x80 ;  /* 0x0000008000067882 */ /* 0x000fe40000000000 */
[----:B------:R-:W-:-:S04]  /*01f0*/  UIADD3 UR6, -UR6, 0x100000, URZ ;  /* 0x0010000006067890 */ /* 0x000fc8000fffe13f */
[----:B------:R-:W-:Y:S02]  /*0200*/  USHF.L.U32 UR7, UR6, 0xb, URZ ;  /* 0x0000000b06077899 */ /* 0x000fe4000800063f */
[----:B------:R-:W-:Y:S02]  /*0210*/  USHF.L.U32 UR6, UR6, 0x1, URZ ;  /* 0x0000000106067899 */ /* 0x000fe4000800063f */
[----:B0-----:R-:W-:Y:S02]  /*0220*/  ULEA UR8, UR8, UR4, 0x18 ;  /* 0x0000000408087291 */ /* 0x001fe4000f8ec03f */
[----:B------:R-:W-:-:S04]  /*0230*/  UIADD3 UR4, -UR5, 0x100000, URZ ;  /* 0x0010000005047890 */ /* 0x000fc8000fffe13f */
[----:B------:R-:W-:Y:S02]  /*0240*/  USHF.L.U32 UR5, UR4, 0xb, URZ ;  /* 0x0000000b04057899 */ /* 0x000fe4000800063f */
[----:B------:R-:W-:Y:S01]  /*0250*/  USHF.L.U32 UR4, UR4, 0x1, URZ ;  /* 0x0000000104047899 */ /* 0x000fe2000800063f */
[----:B------:R-:W0:Y:S11]  /*0260*/  FENCE.VIEW.ASYNC.S ;  /* 0x00000000000073c6 */ /* 0x000e360000000000 */
[----:B0-----:R0:W1:Y:S01]  /*0270*/  SYNCS.EXCH.64 URZ, [UR8+0x36000], UR4 ;  /* 0x03600004083f75b2 */ /* 0x0010620008000100 */
[----:B------:R0:W2:Y:S01]  /*0280*/  SYNCS.EXCH.64 URZ, [UR8+0x36090], UR6 ;  /* 0x03609006083f75b2 */ /* 0x0000a20008000100 */
[----:B------:R0:W3:Y:S01]  /*0290*/  SYNCS.EXCH.64 URZ, [UR8+0x36008], UR4 ;  /* 0x03600804083f75b2 */ /* 0x0000e20008000100 */
[----:B------:R0:W4:Y:S01]  /*02a0*/  SYNCS.EXCH.64 URZ, [UR8+0x36098], UR6 ;  /* 0x03609806083f75b2 */ /* 0x0001220008000100 */
[----:B------:R0:W0:Y:S01]  /*02b0*/  SYNCS.EXCH.64 URZ, [UR8+0x36010], UR4 ;  /* 0x03601004083f75b2 */ /* 0x0000220008000100 */
        /* <DEDUP_REMOVED lines=31> */
[----:B-1234-:R-:W-:Y:S01]  /*04b0*/  NOP ;  /* 0x0000000000007918 */ /* 0x01efe20000000000 */
.L_x_3:
[----:B0-----:R-:W-:Y:S05]  /*04c0*/  BSYNC B0 ;  /* 0x0000000000007941 */ /* 0x001fea0003800000 */
.L_x_2:
[----:B------:R-:W-:Y:S01]  /*04d0*/  ULDC.64 UR4, c[0x0][0x598] ;  /* 0x0001660000047ab9 */ /* 0x000fe20000000a00 */
[----:B------:R-:W-:Y:S01]  /*04e0*/  LOP3.LUT R3, R3, 0xfffffffc, RZ, 0xc0, !PT ;  /* 0xfffffffc03037812 */ /* 0x000fe200078ec0ff */
[----:B------:R-:W-:Y:S01]  /*04f0*/  NOP ;  /* 0x0000000000007918 */ /* 0x000fe20000000000 */
[----:B------:R-:W-:Y:S01]  /*0500*/  ISETP.NE.U32.AND P0, PT, RZ, UR4, PT ;  /* 0x00000004ff007c0c */ /* 0x000fe2000bf05070 */
[----:B------:R-:W-:Y:S01]  /*0510*/  NOP ;  /* 0x0000000000007918 */ /* 0x000fe20000000000 */
[----:B------:R-:W-:Y:S01]  /*0520*/  BAR.SYNC.DEFER_BLOCKING 0x0 ;  /* 0x0000000000007b1d */ /* 0x000fe20000010000 */
[----:B------:R-:W-:Y:S01]  /*0530*/  IMAD.IADD R3, R2, 0x1, -R3 ;  /* 0x0000000102037824 */ /* 0x000fe200078e0a03 */
[----:B------:R-:W-:Y:S02]  /*0540*/  ISETP.NE.AND.EX P0, PT, RZ, UR5, PT, P0 ;  /* 0x00000005ff007c0c */ /* 0x000fe4000bf05300 */
[C---:B------:R-:W-:Y:S02]  /*0550*/  ISETP.NE.AND P2, PT, R10.reuse, 0x1, PT ;  /* 0x000000010a00780c */ /* 0x040fe40003f45270 */
[----:B------:R-:W-:Y:S01]  /*0560*/  LOP3.LUT P1, RZ, R10, R3, RZ, 0xfc, !PT ;  /* 0x000000030aff7212 */ /* 0x000fe2000782fcff */
[----:B------:R-:W-:-:S03]  /*0570*/  ULDC.64 UR12, c[0x0][0x208] ;  /* 0x00008200000c7ab9 */ /* 0x000fc60000000a00 */
[----:B------:R-:W-:-:S04]  /*0580*/  SEL R2, RZ, 0x1, P1 ;  /* 0x00000001ff027807 */ /* 0x000fc80000800000 */
[----:B------:R-:W-:Y:S01]  /*0590*/  SEL R2, R2, 0x2, P2 ;  /* 0x0000000202027807 */ /* 0x000fe20001000000 */
[----:B------:R-:W-:Y:S06]  /*05a0*/  @!P0 BRA `(.L_x_4) ;  /* 0x00000000001c8947 */ /* 0x000fec0003800000 */
[----:B------:R-:W0:Y:S02]  /*05b0*/  LDC.64 R4, c[0x0][0x598] ;  /* 0x00016600ff047b82 */ /* 0x000e240000000a00 */
[----:B0-----:R-:W2:Y:S02]  /*05c0*/  LDG.E.64 R4, desc[UR12][R4.64] ;  /* 0x0000000c04047981 */ /* 0x001ea4000c1e1b00 */
[----:B--2---:R-:W-:-:S04]  /*05d0*/  ISETP.NE.U32.AND P0, PT, R4, RZ, PT ;  /* 0x000000ff0400720c */ /* 0x004fc80003f05070 */
[----:B------:R-:W-:-:S13]  /*05e0*/  ISETP.NE.AND.EX P0, PT, R5, RZ, PT, P0 ;  /* 0x000000ff0500720c */ /* 0x000fda0003f05300 */
[----:B------:R-:W-:Y:S05]  /*05f0*/  @!P0 BRA `(.L_x_4) ;  /* 0x0000000000088947 */ /* 0x000fea0003800000 */
[----:B------:R2:W5:Y:S01]  /*0600*/  LD.E R0, desc[UR12][R4.64] ;  /* 0x0000000c04007980 */ /* 0x000562000c101900 */
[----:B------:R-:W-:Y:S05]  /*0610*/  BRA `(.L_x_5) ;  /* 0x0000000000207947 */ /* 0x000fea0003800000 */
.L_x_4:
[----:B------:R-:W-:Y:S02]  /*0620*/  ULDC.64 UR4, c[0x0][0x588] ;  /* 0x0001620000047ab9 */ /* 0x000fe40000000a00 */
[----:B------:R-:W-:-:S04]  /*0630*/  ISETP.NE.U32.AND P0, PT, RZ, UR4, PT ;  /* 0x00000004ff007c0c */ /* 0x000fc8000bf05070 */
[----:B------:R-:W-:-:S13]  /*0640*/  ISETP.NE.AND.EX P0, PT, RZ, UR5, PT, P0 ;  /* 0x00000005ff007c0c */ /* 0x000fda000bf05300 */
[----:B------:R-:W-:Y:S05]  /*0650*/  @!P0 BRA `(.L_x_6) ;  /* 0x00000000000c8947 */ /* 0x000fea0003800000 */
[----:B------:R-:W0:Y:S02]  /*0660*/  LDC.64 R4, c[0x0][0x588] ;  /* 0x00016200ff047b82 */ /* 0x000e240000000a00 */
[----:B0-----:R0:W5:Y:S01]  /*0670*/  LDG.E R0, desc[UR12][R4.64] ;  /* 0x0000000c04007981 */ /* 0x001162000c1e1900 */
[----:B------:R-:W-:Y:S05]  /*0680*/  BRA `(.L_x_5) ;  /* 0x0000000000047947 */ /* 0x000fea0003800000 */
.L_x_6:
[----:B------:R-:W1:Y:S02]  /*0690*/  LDC R0, c[0x0][0x580] ;  /* 0x00016000ff007b82 */ /* 0x000e640000000800 */
.L_x_5:
[----:B------:R-:W-:Y:S02]  /*06a0*/  ULDC.64 UR4, c[0x0][0x5a0] ;  /* 0x0001680000047ab9 */ /* 0x000fe40000000a00 */
[----:B------:R-:W-:-:S04]  /*06b0*/  ISETP.NE.U32.AND P0, PT, RZ, UR4, PT ;  /* 0x00000004ff007c0c */ /* 0x000fc8000bf05070 */
[----:B------:R-:W-:-:S13]  /*06c0*/  ISETP.NE.AND.EX P0, PT, RZ, UR5, PT, P0 ;  /* 0x00000005ff007c0c */ /* 0x000fda000bf05300 */
[----:B------:R-:W-:Y:S05]  /*06d0*/  @!P0 BRA `(.L_x_7) ;  /* 0x00000000001c8947 */ /* 0x000fea0003800000 */
[----:B0-2---:R-:W0:Y:S02]  /*06e0*/  LDC.64 R4, c[0x0][0x5a0] ;  /* 0x00016800ff047b82 */ /* 0x005e240000000a00 */
[----:B0-----:R-:W2:Y:S02]  /*06f0*/  LDG.E.64 R4, desc[UR12][R4.64] ;  /* 0x0000000c04047981 */ /* 0x001ea4000c1e1b00 */
[----:B--2---:R-:W-:-:S04]  /*0700*/  ISETP.NE.U32.AND P0, PT, R4, RZ, PT ;  /* 0x000000ff0400720c */ /* 0x004fc80003f05070 */
[----:B------:R-:W-:-:S13]  /*0710*/  ISETP.NE.AND.EX P0, PT, R5, RZ, PT, P0 ;  /* 0x000000ff0500720c */ /* 0x000fda0003f05300 */
[----:B------:R-:W-:Y:S05]  /*0720*/  @!P0 BRA `(.L_x_7) ;  /* 0x0000000000088947 */ /* 0x000fea0003800000 */
[----:B------:R0:W5:Y:S01]  /*0730*/  LD.E R6, desc[UR12][R4.64] ;  /* 0x0000000c04067980 */ /* 0x000162000c101900 */
[----:B------:R-:W-:Y:S05]  /*0740*/  BRA `(.L_x_8) ;  /* 0x0000000000207947 */ /* 0x000fea0003800000 */
.L_x_7:
[----:B------:R-:W-:Y:S02]  /*0750*/  ULDC.64 UR4, c[0x0][0x590] ;  /* 0x0001640000047ab9 */ /* 0x000fe40000000a00 */
[----:B------:R-:W-:-:S04]  /*0760*/  ISETP.NE.U32.AND P0, PT, RZ, UR4, PT ;  /* 0x00000004ff007c0c */ /* 0x000fc8000bf05070 */
[----:B------:R-:W-:-:S13]  /*0770*/  ISETP.NE.AND.EX P0, PT, RZ, UR5, PT, P0 ;  /* 0x00000005ff007c0c */ /* 0x000fda000bf05300 */
[----:B------:R-:W-:Y:S05]  /*0780*/  @!P0 BRA `(.L_x_9) ;  /* 0x00000000000c8947 */ /* 0x000fea0003800000 */
[----:B------:R-:W3:Y:S02]  /*0790*/  LDC.64 R6, c[0x0][0x590] ;  /* 0x00016400ff067b82 */ /* 0x000ee40000000a00 */
[----:B---3--:R4:W5:Y:S01]  /*07a0*/  LDG.E R6, desc[UR12][R6.64] ;  /* 0x0000000c06067981 */ /* 0x008962000c1e1900 */
[----:B------:R-:W-:Y:S05]  /*07b0*/  BRA `(.L_x_8) ;  /* 0x0000000000047947 */ /* 0x000fea0003800000 */
.L_x_9:
[----:B------:R-:W3:Y:S02]  /*07c0*/  LDC R6, c[0x0][0x584] ;  /* 0x00016100ff067b82 */ /* 0x000ee40000000800 */
.L_x_8:
[----:B0-2---:R-:W0:Y:S01]  /*07d0*/  LDC R4, c[0x0][0x4c0] ;  /* 0x00013000ff047b82 */ /* 0x005e220000000800 */
[----:B------:R-:W2:Y:S07]  /*07e0*/  S2R R14, SR_CTAID.Y ;  /* 0x00000000000e7919 */ /* 0x000eae0000002600 */
[----:B------:R-:W1:Y:S01]  /*07f0*/  LDC R15, c[0x0][0x4c4] ;  /* 0x00013100ff0f7b82 */ /* 0x000e620000000800 */
[----:B0-----:R-:W-:-:S05]  /*0800*/  VIADD R4, R4, 0x7f ;  /* 0x0000007f04047836 */ /* 0x001fca0000000000 */
[----:B------:R-:W-:Y:S02]  /*0810*/  SHF.R.S32.HI R5, RZ, 0x1f, R4 ;  /* 0x0000001fff057819 */ /* 0x000fe40000011404 */
[----:B-1----:R-:W-:Y:S02]  /*0820*/  IABS R13, R15 ;  /* 0x0000000f000d7213 */ /* 0x002fe40000000000 */
[----:B------:R-:W-:-:S04]  /*0830*/  LEA.HI R5, R5, R4, RZ, 0x7 ;  /* 0x0000000405057211 */ /* 0x000fc800078f38ff */
[----:B----4-:R-:W-:-:S04]  /*0840*/  SHF.R.S32.HI R7, RZ, 0x7, R5 ;  /* 0x00000007ff077819 */ /* 0x010fc80000011405 */
[-C--:B------:R-:W-:Y:S02]  /*0850*/  IABS R16, R7.reuse ;  /* 0x0000000700107213 */ /* 0x080fe40000000000 */
[----:B------:R-:W-:Y:S02]  /*0860*/  IABS R11, R7 ;  /* 0x00000007000b7213 */ /* 0x000fe40000000000 */
[----:B------:R-:W0:Y:S03]  /*0870*/  I2F.RP R8, R16 ;  /* 0x0000001000087306 */ /* 0x000e260000209400 */
[----:B------:R-:W-:-:S05]  /*0880*/  IMAD.MOV R11, RZ, RZ, -R11 ;  /* 0x000000ffff0b7224 */ /* 0x000fca00078e0a0b */
[----:B0-----:R-:W0:Y:S02]  /*0890*/  MUFU.RCP R8, R8 ;  /* 0x0000000800087308 */ /* 0x001e240000001000 */
[----:B0-----:R-:W-:Y:S01]  /*08a0*/  VIADD R4, R8, 0xffffffe ;  /* 0x0ffffffe08047836 */ /* 0x001fe20000000000 */
[----:B--2---:R-:W-:-:S05]  /*08b0*/  IABS R8, R14 ;  /* 0x0000000e00087213 */ /* 0x004fca0000000000 */
[----:B------:R0:W1:Y:S02]  /*08c0*/  F2I.FTZ.U32.TRUNC.NTZ R5, R4 ;  /* 0x0000000400057305 */ /* 0x000064000021f000 */
[----:B0-----:R-:W-:Y:S02]  /*08d0*/  IMAD.MOV.U32 R4, RZ, RZ, RZ ;  /* 0x000000ffff047224 */ /* 0x001fe400078e00ff */
[----:B-1----:R-:W-:-:S04]  /*08e0*/  IMAD.MOV R9, RZ, RZ, -R5 ;  /* 0x000000ffff097224 */ /* 0x002fc800078e0a05 */
[----:B------:R-:W-:-:S04]  /*08f0*/  IMAD R9, R9, R16, RZ ;  /* 0x0000001009097224 */ /* 0x000fc800078e02ff */
[----:B------:R-:W-:Y:S02]  /*0900*/  IMAD.HI.U32 R5, R5, R9, R4 ;  /* 0x0000000905057227 */ /* 0x000fe400078e0004 */
[----:B------:R-:W0:Y:S04]  /*0910*/  I2F.RP R9, R13 ;  /* 0x0000000d00097306 */ /* 0x000e280000209400 */
[----:B------:R-:W-:-:S04]  /*0920*/  IMAD.HI.U32 R4, R5, R8, RZ ;  /* 0x0000000805047227 */ /* 0x000fc800078e00ff */
[----:B------:R-:W-:Y:S01]  /*0930*/  IMAD R5, R4, R11, R8 ;  /* 0x0000000b04057224 */ /* 0x000fe200078e0208 */
[----:B------:R-:W-:-:S04]  /*0940*/  LOP3.LUT R8, R14, R7, RZ, 0x3c, !PT ;  /* 0x000000070e087212 */ /* 0x000fc800078e3cff */
[----:B------:R-:W-:Y:S01]  /*0950*/  ISETP.GT.U32.AND P1, PT, R16, R5, PT ;  /* 0x000000051000720c */ /* 0x000fe20003f24070 */
[----:B0-----:R-:W0:Y:S01]  /*0960*/  MUFU.RCP R9, R9 ;  /* 0x0000000900097308 */ /* 0x001e220000001000 */
[----:B------:R-:W-:-:S11]  /*0970*/  ISETP.GE.AND P2, PT, R8, RZ, PT ;  /* 0x000000ff0800720c */ /* 0x000fd60003f46270 */
[----:B------:R-:W-:Y:S02]  /*0980*/  @!P1 IMAD.IADD R5, R5, 0x1, -R16 ;  /* 0x0000000105059824 */ /* 0x000fe400078e0a10 */
[----:B------:R-:W-:Y:S01]  /*0990*/  @!P1 VIADD R4, R4, 0x1 ;  /* 0x0000000104049836 */ /* 0x000fe20000000000 */
[----:B------:R-:W-:Y:S02]  /*09a0*/  ISETP.NE.AND P1, PT, R7, RZ, PT ;  /* 0x000000ff0700720c */ /* 0x000fe40003f25270 */
[----:B------:R-:W-:Y:S01]  /*09b0*/  ISETP.GE.U32.AND P0, PT, R5, R16, PT ;  /* 0x000000100500720c */ /* 0x000fe20003f06070 */
[----:B0-----:R-:W-:-:S04]  /*09c0*/  VIADD R11, R9, 0xffffffe ;  /* 0x0ffffffe090b7836 */ /* 0x001fc80000000000 */
[----:B------:R0:W1:Y:S08]  /*09d0*/  F2I.FTZ.U32.TRUNC.NTZ R5, R11 ;  /* 0x0000000b00057305 */ /* 0x000070000021f000 */
[----:B------:R-:W-:Y:S01]  /*09e0*/  @P0 VIADD R4, R4, 0x1 ;  /* 0x0000000104040836 */ /* 0x000fe20000000000 */
[----:B0-----:R-:W0:Y:S03]  /*09f0*/  LDC R11, c[0x0][0x290] ;  /* 0x0000a400ff0b7b82 */ /* 0x001e260000000800 */
[----:B------:R-:W-:-:S02]  /*0a00*/  IMAD.MOV.U32 R18, RZ, RZ, R4 ;  /* 0x000000ffff127224 */ /* 0x000fc400078e0004 */
[----:B-1----:R-:W-:Y:S02]  /*0a10*/  IMAD.MOV R4, RZ, RZ, -R5 ;  /* 0x000000ffff047224 */ /* 0x002fe400078e0a05 */
[----:B------:R-:W-:Y:S01]  /*0a20*/  @!P2 IMAD.MOV R18, RZ, RZ, -R18 ;  /* 0x000000ffff12a224 */ /* 0x000fe200078e0a12 */
[----:B------:R-:W-:Y:S01]  /*0a30*/  @!P1 LOP3.LUT R18, RZ, R7, RZ, 0x33, !PT ;  /* 0x00000007ff129212 */ /* 0x000fe200078e33ff */
[----:B------:R-:W-:Y:S02]  /*0a40*/  IMAD R9, R4, R13, RZ ;  /* 0x0000000d04097224 */ /* 0x000fe400078e02ff */
[----:B------:R-:W-:Y:S01]  /*0a50*/  IMAD.MOV.U32 R4, RZ, RZ, RZ ;  /* 0x000000ffff047224 */ /* 0x000fe200078e00ff */
[----:B------:R-:W-:-:S03]  /*0a60*/  IABS R8, R18 ;  /* 0x0000001200087213 */ /* 0x000fc60000000000 */
[----:B------:R-:W-:-:S04]  /*0a70*/  IMAD.HI.U32 R4, R5, R9, R4 ;  /* 0x0000000905047227 */ /* 0x000fc800078e0004 */
[----:B------:R-:W-:Y:S02]  /*0a80*/  IMAD.MOV.U32 R5, RZ, RZ, R8 ;  /* 0x000000ffff057224 */ /* 0x000fe400078e0008 */
[----:B------:R-:W-:Y:S02]  /*0a90*/  IMAD.MOV R9, RZ, RZ, -R18 ;  /* 0x000000ffff097224 */ /* 0x000fe400078e0a12 */
[----:B------:R-:W-:-:S04]  /*0aa0*/  IMAD.HI.U32 R8, R4, R5, RZ ;  /* 0x0000000504087227 */ /* 0x000fc800078e00ff */
[----:B------:R-:W-:Y:S02]  /*0ab0*/  IMAD.MOV R4, RZ, RZ, -R8 ;  /* 0x000000ffff047224 */ /* 0x000fe400078e0a08 */
[----:B------:R-:W-:Y:S02]  /*0ac0*/  IMAD R7, R7, R9, R14 ;  /* 0x0000000907077224 */ /* 0x000fe400078e020e */
[----:B------:R-:W-:-:S05]  /*0ad0*/  IMAD R4, R13, R4, R5 ;  /* 0x000000040d047224 */ /* 0x000fca00078e0205 */
[----:B------:R-:W-:-:S13]  /*0ae0*/  ISETP.GT.U32.AND P1, PT, R13, R4, PT ;  /* 0x000000040d00720c */ /* 0x000fda0003f24070 */
[----:B------:R-:W-:Y:S02]  /*0af0*/  @!P1 IMAD.IADD R4, R4, 0x1, -R13 ;  /* 0x0000000104049824 */ /* 0x000fe400078e0a0d */
[----:B------:R-:W-:Y:S01]  /*0b00*/  @!P1 VIADD R8, R8, 0x1 ;  /* 0x0000000108089836 */ /* 0x000fe20000000000 */
[----:B------:R-:W-:Y:S02]  /*0b10*/  ISETP.NE.AND P1, PT, R15, RZ, PT ;  /* 0x000000ff0f00720c */ /* 0x000fe40003f25270 */
[----:B------:R-:W-:Y:S02]  /*0b20*/  ISETP.GE.U32.AND P0, PT, R4, R13, PT ;  /* 0x0000000d0400720c */ /* 0x000fe40003f06070 */
[----:B------:R-:W-:-:S04]  /*0b30*/  LOP3.LUT R4, R18, R15, RZ, 0x3c, !PT ;  /* 0x0000000f12047212 */ /* 0x000fc800078e3cff */
[----:B------:R-:W-:Y:S01]  /*0b40*/  ISETP.GE.AND P2, PT, R4, RZ, PT ;  /* 0x000000ff0400720c */ /* 0x000fe20003f46270 */
[----:B0-----:R-:W-:-:S05]  /*0b50*/  VIADD R4, R11, 0x1f ;  /* 0x0000001f0b047836 */ /* 0x001fca0000000000 */
[----:B------:R-:W-:Y:S01]  /*0b60*/  SHF.R.S32.HI R5, RZ, 0x1f, R4 ;  /* 0x0000001fff057819 */ /* 0x000fe20000011404 */
[----:B------:R-:W-:Y:S01]  /*0b70*/  @P0 VIADD R8, R8, 0x1 ;  /* 0x0000000108080836 */ /* 0x000fe20000000000 */
[----:B------:R-:W-:Y:S02]  /*0b80*/  ISETP.NE.AND P0, PT, R10, RZ, PT ;  /* 0x000000ff0a00720c */ /* 0x000fe40003f05270 */
[----:B------:R-:W-:-:S03]  /*0b90*/  LEA.HI R5, R5, R4, RZ, 0x5 ;  /* 0x0000000405057211 */ /* 0x000fc600078f28ff */
[----:B------:R-:W-:Y:S01]  /*0ba0*/  @!P2 IMAD.MOV R8, RZ, RZ, -R8 ;  /* 0x000000ffff08a224 */ /* 0x000fe200078e0a08 */
[----:B------:R-:W-:Y:S02]  /*0bb0*/  @!P1 LOP3.LUT R8, RZ, R15, RZ, 0x33, !PT ;  /* 0x0000000fff089212 */ /* 0x000fe400078e33ff */
[----:B------:R-:W-:-:S03]  /*0bc0*/  SHF.R.S32.HI R14, RZ, 0x5, R5 ;  /* 0x00000005ff0e7819 */ /* 0x000fc60000011405 */
[----:B------:R-:W-:-:S04]  /*0bd0*/  IMAD.MOV R16, RZ, RZ, -R8 ;  /* 0x000000ffff107224 */ /* 0x000fc800078e0a08 */
[----:B------:R-:W-:Y:S01]  /*0be0*/  IMAD R15, R15, R16, R18 ;  /* 0x000000100f0f7224 */ /* 0x000fe200078e0212 */
[----:B------:R-:W-:Y:S06]  /*0bf0*/  @!P0 BRA `(.L_x_10) ;  /* 0x0000005000188947 */ /* 0x000fec0003800000 */
[----:B------:R-:W-:-:S13]  /*0c00*/  ISETP.NE.AND P0, PT, R10, 0x1, PT ;  /* 0x000000010a00780c */ /* 0x000fda0003f05270 */
[----:B------:R-:W-:Y:S05]  /*0c10*/  @P0 EXIT ;  /* 0x000000000000094d */ /* 0x000fea0003800000 */
[----:B------:R-:W-:Y:S01]  /*0c20*/  ISETP.GE.AND P0, PT, R11, 0x1, PT ;  /* 0x000000010b00780c */ /* 0x000fe20003f06270 */
[----:B------:R-:W-:Y:S01]  /*0c30*/  UMOV UR4, URZ ;  /* 0x0000003f00047c82 */ /* 0x000fe20008000000 */
[----:B------:R-:W-:Y:S02]  /*0c40*/  CS2R R86, SRZ ;  /* 0x0000000000567805 */ /* 0x000fe4000001ff00 */
[----:B------:R-:W-:Y:S02]  /*0c50*/  CS2R R24, SRZ ;  /* 0x0000000000187805 */ /* 0x000fe4000001ff00 */
[----:B------:R-:W-:Y:S02]  /*0c60*/  CS2R R26, SRZ ;  /* 0x00000000001a7805 */ /* 0x000fe4000001ff00 */
[----:B------:R-:W-:Y:S02]  /*0c70*/  CS2R R28, SRZ ;  /* 0x00000000001c7805 */ /* 0x000fe4000001ff00 */
[----:B------:R-:W-:-:S02]  /*0c80*/  CS2R R30, SRZ ;  /* 0x00000000001e7805 */ /* 0x000fc4000001ff00 */
[----:B------:R-:W-:Y:S02]  /*0c90*/  CS2R R32, SRZ ;  /* 0x0000000000207805 */ /* 0x000fe4000001ff00 */
        /* <DEDUP_REMOVED lines=25> */
[----:B------:R-:W-:Y:S01]  /*0e30*/  CS2R R84, SRZ ;  /* 0x0000000000547805 */ /* 0x000fe2000001ff00 */
[----:B------:R-:W-:Y:S06]  /*0e40*/  @!P0 BRA `(.L_x_11) ;  /* 0x0000000000748947 */ /* 0x000fec0003800000 */
[----:B------:R-:W-:-:S04]  /*0e50*/  LOP3.LUT R3, R2, 0x1, RZ, 0xfc, !PT ;  /* 0x0000000102037812 */ /* 0x000fc800078efcff */
[----:B------:R-:W-:-:S13]  /*0e60*/  ISETP.NE.AND P0, PT, R3, 0x3, PT ;  /* 0x000000030300780c */ /* 0x000fda0003f05270 */
[----:B------:R-:W-:Y:S05]  /*0e70*/  @!P0 BRA `(.L_x_12) ;  /* 0x0000000000048947 */ /* 0x000fea0003800000 */
[----:B------:R-:W-:Y:S01]  /*0e80*/  BPT.TRAP 0x1 ;  /* 0x000000040000795c */ /* 0x000fe20000300000 */
.L_x_12:
[----:B------:R-:W0:Y:S01]  /*0e90*/  S2UR UR5, SR_CgaCtaId ;  /* 0x00000000000579c3 */ /* 0x000e220000008800 */
[----:B------:R-:W-:Y:S01]  /*0ea0*/  SHF.L.U32 R3, RZ, 0x1f, RZ ;  /* 0x0000001fff037819 */ /* 0x000fe200000006ff */
[----:B------:R-:W-:Y:S02]  /*0eb0*/  UMOV UR4, 0x400 ;  /* 0x0000040000047882 */ /* 0x000fe40000000000 */
[----:B0-----:R-:W-:-:S12]  /*0ec0*/  ULEA UR6, UR5, UR4, 0x18 ;  /* 0x0000000405067291 */ /* 0x001fd8000f8ec03f */
.L_x_13:
[----:B0-----:R-:W-:-:S04]  /*0ed0*/  IMAD.U32 R4, RZ, RZ, UR6 ;  /* 0x00000006ff047e24 */ /* 0x001fc8000f8e00ff */
[----:B------:R0:W1:Y:S03]  /*0ee0*/  SYNCS.PHASECHK.TRANS64.TRYWAIT P0, [R4+URZ+0x36000], R3 ;  /* 0x03600003040075a7 */ /* 0x000066000800017f */
[----:B-1----:R-:W-:Y:S05]  /*0ef0*/  @!P0 NANOSLEEP.SYNCS 0x989680 ;  /* 0x009896800000895d */ /* 0x002fea0003900000 */
[----:B------:R-:W1:Y:S02]  /*0f00*/  @!P0 SYNCS.PHASECHK.TRANS64 P0, [R4+URZ+0x36000], R3 ;  /* 0x03600003040085a7 */ /* 0x000e64000800007f */
[----:B-1----:R-:W-:Y:S05]  /*0f10*/  @!P0 BRA `(.L_x_13) ;  /* 0xfffffffc00ec8947 */ /* 0x002fea000383ffff */
[----:B------:R-:W-:Y:S01]  /*0f20*/  UIADD3 UR4, UR6, 0x12000, URZ ;  /* 0x0001200006047890 */ /* 0x000fe2000fffe03f */
[----:B------:R-:W-:Y:S01]  /*0f30*/  WARPGROUP.ARRIVE ;  /* 0x00000000000079c5 */ /* 0x000fe20000000000 */
[----:B------:R-:W-:Y:S02]  /*0f40*/  UMOV UR7, 0x40000040 ;  /* 0x4000004000077882 */ /* 0x000fe40000000000 */
[----:B------:R-:W-:Y:S02]  /*0f50*/  USHF.R.U32.HI UR5, URZ, 0x4, UR4 ;  /* 0x000000043f057899 */ /* 0x000fe40008011604 */
[----:B------:R-:W-:Y:S02]  /*0f60*/  USHF.R.U32.HI UR4, URZ, 0x4, UR6 ;  /* 0x000000043f047899 */ /* 0x000fe40008011606 */
[----:B------:R-:W-:Y:S02]  /*0f70*/  ULOP3.LUT UR5, UR5, 0x3fff, URZ, 0xc0, !UPT ;  /* 0x00003fff05057892 */ /* 0x000fe4000f8ec03f */
[----:B------:R-:W-:-:S02]  /*0f80*/  ULOP3.LUT UR4, UR4, 0x3fff, URZ, 0xc0, !UPT ;  /* 0x00003fff04047892 */ /* 0x000fc4000f8ec03f */
[----:B------:R-:W-:-:S03]  /*0f90*/  ULOP3.LUT UR6, UR5, 0x1000000, URZ, 0xfc, !UPT ;  /* 0x0100000005067892 */ /* 0x000fc6000f8efc3f */
[----:B------:R-:W-:-:S06]  /*0fa0*/  UMOV UR5, 0x40000040 ;  /* 0x4000004000057882 */ /* 0x000fcc0000000000 */
[----:B------:R-:W-:Y:S01]  /*0fb0*/  HGMMA.64x128x16.F32 R24, gdesc[UR4].tnspA.tnspB, RZ, !UPT ;  /* 0x61e00000041879f0 */ /* 0x000fe2000c7008ff */
[----:B------:R-:W-:Y:S02]  /*0fc0*/  UIADD3 UR4, UR4, 0x80, URZ ;  /* 0x0000008004047890 */ /* 0x000fe4000fffe03f */
[----:B------:R-:W-:Y:S01]  /*0fd0*/  UIADD3 UR6, UR6, 0x80, URZ ;  /* 0x0000008006067890 */ /* 0x000fe2000fffe03f */
[----:B------:R-:W-:Y:S01]  /*0fe0*/  UMOV UR5, 0x40000040 ;  /* 0x4000004000057882 */ /* 0x000fe20000000000 */
[----:B------:R-:W-:-:S07]  /*0ff0*/  UMOV UR7, 0x40000040 ;  /* 0x4000004000077882 */ /* 0x000fce0000000000 */
[----:B------:R-:W-:Y:S01]  /*1000*/  HGMMA.64x128x16.F32 R24, gdesc[UR4].tnspA.tnspB, R24, gsb0 ;  /* 0x61e00000041879f0 */ /* 0x000fe20008000818 */
[----:B------:R-:W-:-:S05]  /*1010*/  UMOV UR4, 0x1 ;  /* 0x0000000100047882 */ /* 0x000fca0000000000 */
.L_x_11:
[----:B0-----:R-:W-:-:S05]  /*1020*/  VIMNMX R3, R14, 0x1, PT ;  /* 0x000000010e037848 */ /* 0x001fca0003fe0100 */
[----:B------:R-:W-:-:S05]  /*1030*/  IMAD.IADD R3, R14, 0x1, -R3 ;  /* 0x000000010e037824 */ /* 0x000fca00078e0a03 */
[----:B------:R-:W-:-:S13]  /*1040*/  ISETP.GE.AND P0, PT, R3, 0x1, PT ;  /* 0x000000010300780c */ /* 0x000fda0003f06270 */
[----:B------:R-:W-:Y:S05]  /*1050*/  @!P0 BRA `(.L_x_14) ;  /* 0x0000000000e48947 */ /* 0x000fea0003800000 */
[----:B------:R-:W0:Y:S01]  /*1060*/  S2UR UR6, SR_CgaCtaId ;  /* 0x00000000000679c3 */ /* 0x000e220000008800 */
[----:B------:R-:W-:Y:S01]  /*1070*/  UMOV UR5, 0x400 ;  /* 0x0000040000057882 */ /* 0x000fe20000000000 */
[----:B------:R-:W-:Y:S01]  /*1080*/  LOP3.LUT R11, R2, 0x1, RZ, 0xfc, !PT ;  /* 0x00000001020b7812 */ /* 0x000fe200078efcff */
[----:B------:R-:W-:Y:S01]  /*1090*/  IMAD.MOV.U32 R9, RZ, RZ, RZ ;  /* 0x000000ffff097224 */ /* 0x000fe200078e00ff */
[----:B------:R-:W-:Y:S01]  /*10a0*/  UISETP.NE.U32.AND UP0, UPT, UR4, URZ, UPT ;  /* 0x0000003f0400728c */ /* 0x000fe2000bf05070 */
[----:B------:R-:W-:Y:S01]  /*10b0*/  IMAD.MOV.U32 R4, RZ, RZ, R3 ;  /* 0x000000ffff047224 */ /* 0x000fe200078e0003 */
[----:B0-----:R-:W-:-:S04]  /*10c0*/  ULEA UR7, UR6, UR5, 0x18 ;  /* 0x0000000506077291 */ /* 0x001fc8000f8ec03f */
[----:B------:R-:W-:-:S04]  /*10d0*/  UIADD3 UR5, UR7, 0x12000, URZ ;  /* 0x0001200007057890 */ /* 0x000fc8000fffe03f */
[----:B------:R-:W-:Y:S02]  /*10e0*/  USHF.R.U32.HI UR6, URZ, 0x4, UR5 ;  /* 0x000000043f067899 */ /* 0x000fe40008011605 */
[----:B------:R-:W-:Y:S02]  /*10f0*/  USHF.R.U32.HI UR5, URZ, 0x4, UR7 ;  /* 0x000000043f057899 */ /* 0x000fe40008011607 */
[----:B------:R-:W-:Y:S02]  /*1100*/  ULOP3.LUT UR6, UR6, 0x3fff, URZ, 0xc0, !UPT ;  /* 0x00003fff06067892 */ /* 0x000fe4000f8ec03f */
[----:B------:R-:W-:Y:S02]  /*1110*/  ULOP3.LUT UR14, UR5, 0x3fff, URZ, 0xc0, !UPT ;  /* 0x00003fff050e7892 */ /* 0x000fe4000f8ec03f */
[----:B------:R-:W-:Y:S01]  /*1120*/  ULOP3.LUT UR15, UR6, 0x1000000, URZ, 0xfc, !UPT ;  /* 0x01000000060f7892 */ /* 0x000fe2000f8efc3f */
[----:B------:R-:W-:-:S11]  /*1130*/  UMOV UR5, URZ ;  /* 0x0000003f00057c82 */ /* 0x000fd60008000000 */
.L_x_19:
[----:B------:R-:W-:-:S13]  /*1140*/  ISETP.NE.AND P1, PT, R11, 0x3, PT ;  /* 0x000000030b00780c */ /* 0x000fda0003f25270 */
[----:B0-----:R-:W-:Y:S05]  /*1150*/  @!P1 BRA `(.L_x_15) ;  /* 0x0000000000049947 */ /* 0x001fea0003800000 */
[----:B------:R-:W-:Y:S01]  /*1160*/  BPT.TRAP 0x1 ;  /* 0x000000040000795c */ /* 0x000fe20000300000 */
.L_x_15:
[----:B------:R-:W-:Y:S01]  /*1170*/  SHF.L.U32 R5, R9, 0x1f, RZ ;  /* 0x0000001f09057819 */ /* 0x000fe200000006ff */
[----:B------:R-:W-:-:S12]  /*1180*/  ULEA UR6, UR4, UR7, 0x3 ;  /* 0x0000000704067291 */ /* 0x000fd8000f8e183f */
.L_x_16:
[----:B0-----:R-:W-:-:S04]  /*1190*/  IMAD.U32 R10, RZ, RZ, UR6 ;  /* 0x00000006ff0a7e24 */ /* 0x001fc8000f8e00ff */
[----:B------:R0:W1:Y:S03]  /*11a0*/  SYNCS.PHASECHK.TRANS64.TRYWAIT P0, [R10+URZ+0x36000], R5 ;  /* 0x036000050a0075a7 */ /* 0x000066000800017f */
[----:B-1----:R-:W-:Y:S05]  /*11b0*/  @!P0 NANOSLEEP.SYNCS 0x989680 ;  /* 0x009896800000895d */ /* 0x002fea0003900000 */
[----:B------:R-:W1:Y:S02]  /*11c0*/  @!P0 SYNCS.PHASECHK.TRANS64 P0, [R10+URZ+0x36000], R5 ;  /* 0x036000050a0085a7 */ /* 0x000e64000800007f */
[----:B-1----:R-:W-:Y:S05]  /*11d0*/  @!P0 BRA `(.L_x_16) ;  /* 0xfffffffc00ec8947 */ /* 0x002fea000383ffff */
[----:B------:R-:W-:Y:S01]  /*11e0*/  ULEA UR8, UR4, UR14, 0x8 ;  /* 0x0000000e04087291 */ /* 0x000fe2000f8e403f */
[----:B------:R-:W-:Y:S01]  /*11f0*/  WARPGROUP.ARRIVE ;  /* 0x00000000000079c5 */ /* 0x000fe20000000000 */
[----:B------:R-:W-:Y:S01]  /*1200*/  ULEA UR10, UR4, UR15, 0x9 ;  /* 0x0000000f040a7291 */ /* 0x000fe2000f8e483f */
[----:B------:R-:W-:Y:S01]  /*1210*/  UMOV UR9, 0x40000040 ;  /* 0x4000004000097882 */ /* 0x000fe20000000000 */
[----:B------:R-:W-:-:S07]  /*1220*/  UMOV UR11, 0x40000040 ;  /* 0x40000040000b7882 */ /* 0x000fce0000000000 */
[----:B------:R-:W-:Y:S01]  /*1230*/  HGMMA.64x128x16.F32 R24, gdesc[UR8].tnspA.tnspB, R24, UP0 ;  /* 0x61e00000081879f0 */ /* 0x000fe2000bf00818 */
[----:B------:R-:W-:Y:S02]  /*1240*/  UIADD3 UR8, UR8, 0x80, URZ ;  /* 0x0000008008087890 */ /* 0x000fe4000fffe03f */
[----:B------:R-:W-:Y:S01]  /*1250*/  UIADD3 UR10, UR10, 0x80, URZ ;  /* 0x000000800a0a7890 */ /* 0x000fe2000fffe03f */
[----:B------:R-:W-:Y:S01]  /*1260*/  UMOV UR9, 0x40000040 ;  /* 0x4000004000097882 */ /* 0x000fe20000000000 */
[----:B------:R-:W-:-:S07]  /*1270*/  UMOV UR11, 0x40000040 ;  /* 0x40000040000b7882 */ /* 0x000fce0000000000 */
[----:B------:R-:W-:Y:S03]  /*1280*/  HGMMA.64x128x16.F32 R24, gdesc[UR8].tnspA.tnspB, R24, gsb0 ;  /* 0x61e00000081879f0 */ /* 0x000fe60008000818 */
[----:B------:R-:W-:Y:S02]  /*1290*/  WARPGROUP.DEPBAR.LE gsb0, 0x1 ;  /* 0x00008000000079c5 */ /* 0x000fe40000010100 */
[----:B------:R-:W-:Y:S05]  /*12a0*/  @!P1 BRA `(.L_x_17) ;  /* 0x0000000000049947 */ /* 0x000fea0003800000 */
[----:B------:R-:W-:Y:S01]  /*12b0*/  BPT.TRAP 0x1 ;  /* 0x000000040000795c */ /* 0x000fe20000300000 */
.L_x_17:
[----:B------:R-:W-:Y:S01]  /*12c0*/  ULEA UR6, UR5, UR7, 0x3 ;  /* 0x0000000705067291 */ /* 0x000fe2000f8e183f */
[----:B------:R-:W-:-:S03]  /*12d0*/  ISETP.GT.U32.AND P0, PT, R2, 0x1, PT ;  /* 0x000000010200780c */ /* 0x000fc60003f04070 */
[----:B------:R-:W-:-:S04]  /*12e0*/  UIADD3 UR6, UR6, 0x36090, URZ ;  /* 0x0003609006067890 */ /* 0x000fc8000fffe03f */
[----:B------:R-:W-:-:S09]  /*12f0*/  UPRMT UR6, URZ, 0x654, UR6 ;  /* 0x000006543f067896 */ /* 0x000fd20008000006 */
[----:B------:R-:W-:Y:S01]  /*1300*/  SYNCS.ARRIVE.TRANS64.RED.A1T0 RZ, [UR6], RZ ;  /* 0x000000ffffff79a7 */ /* 0x000fe20008100406 */
[----:B------:R-:W-:Y:S05]  /*1310*/  @P0 BRA `(.L_x_18) ;  /* 0x0000000000040947 */ /* 0x000fea0003800000 */
[----:B------:R-:W-:Y:S01]  /*1320*/  BPT.TRAP 0x1 ;  /* 0x000000040000795c */ /* 0x000fe20000300000 */
.L_x_18:
[----:B------:R-:W-:Y:S01]  /*1330*/  UIADD3 UR4, UR4, 0x1, URZ ;  /* 0x0000000104047890 */ /* 0x000fe2000fffe03f */
[C---:B------:R-:W-:Y:S01]  /*1340*/  ISETP.GT.AND P0, PT, R4.reuse, 0x1, PT ;  /* 0x000000010400780c */ /* 0x040fe20003f04270 */
[----:B------:R-:W-:Y:S01]  /*1350*/  UIADD3 UR5, UR5, 0x1, URZ ;  /* 0x0000000105057890 */ /* 0x000fe2000fffe03f */
[----:B------:R-:W-:Y:S01]  /*1360*/  VIADD R4, R4, 0xffffffff ;  /* 0xffffffff04047836 */ /* 0x000fe20000000000 */
[----:B------:R-:W-:Y:S02]  /*1370*/  UISETP.NE.AND UP0, UPT, UR4, 0x12, UPT ;  /* 0x000000120400788c */ /* 0x000fe4000bf05270 */
[----:B------:R-:W-:Y:S02]  /*1380*/  UISETP.NE.AND UP1, UPT, UR5, 0x12, UPT ;  /* 0x000000120500788c */ /* 0x000fe4000bf25270 */
[----:B------:R-:W-:Y:S02]  /*1390*/  USEL UR6, URZ, 0x1, UP0 ;  /* 0x000000013f067887 */ /* 0x000fe40008000000 */
[----:B------:R-:W-:-:S02]  /*13a0*/  USEL UR4, UR4, URZ, UP0 ;  /* 0x0000003f04047287 */ /* 0x000fc40008000000 */
[----:B------:R-:W-:Y:S02]  /*13b0*/  USEL UR5, UR5, URZ, UP1 ;  /* 0x0000003f05057287 */ /* 0x000fe40008800000 */
[----:B------:R-:W-:Y:S01]  /*13c0*/  UPLOP3.LUT UP0, UPT, UPT, UPT, UPT, 0x80, 0x0 ;  /* 0x000000000000789c */ /* 0x000fe20003f0f070 */
[----:B------:R-:W-:Y:S01]  /*13d0*/  LOP3.LUT R9, R9, UR6, RZ, 0x3c, !PT ;  /* 0x0000000609097c12 */ /* 0x000fe2000f8e3cff */
[----:B------:R-:W-:Y:S09]  /*13e0*/  @P0 BRA `(.L_x_19) ;  /* 0xfffffffc00540947 */ /* 0x000ff2000383ffff */
.L_x_14:
[----:B------:R-:W1:Y:S01]  /*13f0*/  LDC R4, c[0x0][0x290] ;  /* 0x0000a400ff047b82 */ /* 0x000e620000000800 */
[----:B------:R-:W-:Y:S02]  /*1400*/  WARPGROUP.DEPBAR.LE gsb0, 0x0 ;  /* 0x00008000000079c5 */ /* 0x000fe40000010000 */
[----:B-1----:R-:W-:-:S13]  /*1410*/  ISETP.GE.AND P0, PT, R4, 0x1, PT ;  /* 0x000000010400780c */ /* 0x002fda0003f06270 */
[----:B------:R-:W-:Y:S05]  /*1420*/  @!P0 BRA `(.L_x_20) ;  /* 0x0000000000448947 */ /* 0x000fea0003800000 */
[----:B------:R-:W-:-:S04]  /*1430*/  LOP3.LUT R4, R2, 0x1, RZ, 0xfc, !PT ;  /* 0x0000000102047812 */ /* 0x000fc800078efcff */
[----:B------:R-:W-:-:S13]  /*1440*/  ISETP.NE.AND P0, PT, R4, 0x3, PT ;  /* 0x000000030400780c */ /* 0x000fda0003f05270 */
[----:B------:R-:W-:Y:S05]  /*1450*/  @!P0 BRA `(.L_x_21) ;  /* 0x0000000000048947 */ /* 0x000fea0003800000 */
[----:B------:R-:W-:Y:S01]  /*1460*/  BPT.TRAP 0x1 ;  /* 0x000000040000795c */ /* 0x000fe20000300000 */
.L_x_21:
[----:B0-----:R-:W0:Y:S01]  /*1470*/  S2R R10, SR_CgaCtaId ;  /* 0x00000000000a7919 */ /* 0x001e220000008800 */
[----:B------:R-:W-:Y:S01]  /*1480*/  IMAD.WIDE.U32 R4, R3, 0x38e38e39, RZ ;  /* 0x38e38e3903047825 */ /* 0x000fe200078e00ff */
[----:B------:R-:W-:-:S04]  /*1490*/  ISETP.GT.U32.AND P0, PT, R2, 0x1, PT ;  /* 0x000000010200780c */ /* 0x000fc80003f04070 */
[----:B------:R-:W-:Y:S02]  /*14a0*/  SHF.R.U32.HI R4, RZ, 0x2, R5 ;  /* 0x00000002ff047819 */ /* 0x000fe40000011605 */
[----:B------:R-:W-:-:S03]  /*14b0*/  MOV R5, 0x400 ;  /* 0x0000040000057802 */ /* 0x000fc60000000f00 */
[----:B------:R-:W-:Y:S01]  /*14c0*/  IMAD R3, R4, -0x12, R3 ;  /* 0xffffffee04037824 */ /* 0x000fe200078e0203 */
[----:B0-----:R-:W-:-:S05]  /*14d0*/  LEA R10, R10, R5, 0x18 ;  /* 0x000000050a0a7211 */ /* 0x001fca00078ec0ff */
[----:B------:R-:W-:-:S04]  /*14e0*/  IMAD R3, R3, 0x8, R10 ;  /* 0x0000000803037824 */ /* 0x000fc800078e020a */
[----:B------:R-:W-:-:S05]  /*14f0*/  VIADD R3, R3, 0x36090 ;  /* 0x0003609003037836 */ /* 0x000fca0000000000 */
[----:B------:R-:W-:-:S04]  /*1500*/  PRMT R3, RZ, 0x654, R3 ;  /* 0x00000654ff037816 */ /* 0x000fc80000000003 */
[----:B------:R1:W-:Y:S01]  /*1510*/  SYNCS.ARRIVE.TRANS64.RED.A1T0 RZ, [R3+URZ], RZ ;  /* 0x000000ff03ff79a7 */ /* 0x0003e2000810043f */
[----:B------:R-:W-:Y:S05]  /*1520*/  @P0 BRA `(.L_x_20) ;  /* 0x0000000000040947 */ /* 0x000fea0003800000 */
[----:B------:R-:W-:Y:S01]  /*1530*/  BPT.TRAP 0x1 ;  /* 0x000000040000795c */ /* 0x000fe20000300000 */
.L_x_20:
[----:B-1----:R-:W1:Y:S01]  /*1540*/  S2R R3, SR_TID.X ;  /* 0x0000000000037919 */ /* 0x002e620000002100 */
[----:B0-----:R-:W0:Y:S01]  /*1550*/  LDC.64 R10, c[0x0][0x280] ;  /* 0x0000a000ff0a7b82 */ /* 0x001e220000000a00 */
[----:B------:R-:W-:Y:S01]  /*1560*/  IMAD.SHL.U32 R7, R7, 0x80, RZ ;  /* 0x0000008007077824 */ /* 0x000fe200078e00ff */
[----:B------:R-:W-:Y:S01]  /*1570*/  SHF.R.S32.HI R88, RZ, 0x1f, R8 ;  /* 0x0000001fff587819 */ /* 0x000fe20000011408 */
[----:B------:R-:W2:Y:S05]  /*1580*/  S2R R13, SR_CTAID.X ;  /* 0x00000000000d7919 */ /* 0x000eaa0000002500 */
[----:B------:R-:W4:Y:S01]  /*1590*/  LDC.64 R16, c[0x0][0x5d0] ;  /* 0x00017400ff107b82 */ /* 0x000f220000000a00 */
[----:B0-----:R-:W-:-:S02]  /*15a0*/  ISETP.GE.AND P0, PT, R7, R11, PT ;  /* 0x0000000b0700720c */ /* 0x001fc40003f06270 */
[----:B-1----:R-:W-:-:S04]  /*15b0*/  SHF.R.S32.HI R2, RZ, 0x1f, R3 ;  /* 0x0000001fff027819 */ /* 0x002fc80000011403 */
[----:B------:R-:W-:Y:S01]  /*15c0*/  LEA.HI R2, R2, R3, RZ, 0x7 ;  /* 0x0000000302027211 */ /* 0x000fe200078f38ff */
[----:B--2---:R-:W-:-:S03]  /*15d0*/  IMAD.SHL.U32 R14, R13, 0x40, RZ ;  /* 0x000000400d0e7824 */ /* 0x004fc600078e00ff */
[----:B------:R-:W-:Y:S02]  /*15e0*/  LOP3.LUT R2, R2, 0xffffff80, RZ, 0xc0, !PT ;  /* 0xffffff8002027812 */ /* 0x000fe400078ec0ff */
[----:B------:R-:W-:-:S03]  /*15f0*/  ISETP.GE.OR P0, PT, R14, R10, P0 ;  /* 0x0000000a0e00720c */ /* 0x000fc60000706670 */
[----:B------:R-:W-:-:S05]  /*1600*/  IMAD.IADD R2, R3, 0x1, -R2 ;  /* 0x0000000103027824 */ /* 0x000fca00078e0a02 */
[----:B------:R-:W-:-:S04]  /*1610*/  SHF.R.S32.HI R3, RZ, 0x1f, R2 ;  /* 0x0000001fff037819 */ /* 0x000fc80000011402 */
[----:B------:R-:W-:-:S04]  /*1620*/  LEA.HI R4, R3, R2, RZ, 0x2 ;  /* 0x0000000203047211 */ /* 0x000fc800078f10ff */
[--C-:B------:R-:W-:Y:S02]  /*1630*/  SHF.R.S32.HI R18, RZ, 0x2, R4.reuse ;  /* 0x00000002ff127819 */ /* 0x100fe40000011404 */
[----:B------:R-:W-:-:S04]  /*1640*/  SHF.R.S32.HI R5, RZ, 0x1f, R4 ;  /* 0x0000001fff057819 */ /* 0x000fc80000011404 */
[----:B------:R-:W-:-:S04]  /*1650*/  LEA.HI R5, R5, R18, RZ, 0x3 ;  /* 0x0000001205057211 */ /* 0x000fc800078f18ff */
[----:B------:R-:W-:-:S05]  /*1660*/  LOP3.LUT R5, R5, 0xfffffff8, RZ, 0xc0, !PT ;  /* 0xfffffff805057812 */ /* 0x000fca00078ec0ff */
[----:B------:R-:W-:Y:S01]  /*1670*/  IMAD.IADD R18, R18, 0x1, -R5 ;  /* 0x0000000112127824 */ /* 0x000fe200078e0a05 */
[----:B------:R-:W-:Y:S02]  /*1680*/  LEA.HI R5, R3, R2, RZ, 0x5 ;  /* 0x0000000203057211 */ /* 0x000fe400078f28ff */
[----:B------:R-:W-:Y:S02]  /*1690*/  LOP3.LUT R3, R4, 0xfffffffc, RZ, 0xc0, !PT ;  /* 0xfffffffc04037812 */ /* 0x000fe400078ec0ff */
[----:B------:R-:W-:Y:S02]  /*16a0*/  SHF.R.S32.HI R19, RZ, 0x1f, R18 ;  /* 0x0000001fff137819 */ /* 0x000fe40000011412 */
[----:B------:R-:W-:Y:S01]  /*16b0*/  SHF.R.S32.HI R9, RZ, 0x5, R5 ;  /* 0x00000005ff097819 */ /* 0x000fe20000011405 */
[----:B------:R-:W-:-:S04]  /*16c0*/  IMAD.IADD R12, R2, 0x1, -R3 ;  /* 0x00000001020c7824 */ /* 0x000fc800078e0a03 */
[----:B------:R-:W-:-:S04]  /*16d0*/  IMAD.WIDE R4, R9, 0x10, R18 ;  /* 0x0000001009047825 */ /* 0x000fc800078e0212 */
[----:B------:R-:W-:Y:S02]  /*16e0*/  IMAD.SHL.U32 R2, R12, 0x2, RZ ;  /* 0x000000020c027824 */ /* 0x000fe400078e00ff */
[----:B------:R-:W-:Y:S01]  /*16f0*/  IMAD.WIDE R4, R13, 0x40, R4 ;  /* 0x000000400d047825 */ /* 0x000fe200078e0204 */
[----:B------:R-:W-:Y:S02]  /*1700*/  SHF.R.S32.HI R13, RZ, 0x1f, R7 ;  /* 0x0000001fff0d7819 */ /* 0x000fe40000011407 */
[--C-:B------:R-:W-:Y:S01]  /*1710*/  SHF.R.S32.HI R3, RZ, 0x1f, R2.reuse ;  /* 0x0000001fff037819 */ /* 0x100fe20000011402 */
[-C--:B----4-:R-:W-:Y:S02]  /*1720*/  IMAD R22, R5, R16.reuse, RZ ;  /* 0x0000001005167224 */ /* 0x090fe400078e02ff */
[----:B------:R-:W-:Y:S01]  /*1730*/  IMAD.WIDE.U32 R20, R4, R16, R2 ;  /* 0x0000001004147225 */ /* 0x000fe200078e0002 */
[----:B------:R-:W-:Y:S06]  /*1740*/  @P0 EXIT ;  /* 0x000000000000094d */ /* 0x000fec0003800000 */
[----:B------:R-:W-:Y:S01]  /*1750*/  ULDC.64 UR6, c[0x0][0x288] ;  /* 0x0000a20000067ab9 */ /* 0x000fe20000000a00 */
[----:B------:R-:W-:Y:S01]  /*1760*/  IMAD R22, R4, R17, R22 ;  /* 0x0000001104167224 */ /* 0x000fe200078e0216 */
[----:B------:R-:W-:Y:S01]  /*1770*/  ISETP.GE.AND P0, PT, R15, UR6, PT ;  /* 0x000000060f007c0c */ /* 0x000fe2000bf06270 */
[----:B------:R-:W-:Y:S01]  /*1780*/  ULDC.64 UR4, c[0x0][0x5e0] ;  /* 0x0001780000047ab9 */ /* 0x000fe20000000a00 */
[----:B------:R-:W-:Y:S01]  /*1790*/  IADD3 R20, P1, R7, R20, RZ ;  /* 0x0000001407147210 */ /* 0x000fe20007f3e0ff */
[----:B------:R-:W-:Y:S01]  /*17a0*/  IMAD R23, R88, UR4, RZ ;  /* 0x0000000458177c24 */ /* 0x000fe2000f8e02ff */
[----:B------:R-:W-:Y:S01]  /*17b0*/  ISETP.GE.OR P0, PT, R8, UR7, P0 ;  /* 0x0000000708007c0c */ /* 0x000fe20008706670 */
[----:B------:R-:W-:Y:S01]  /*17c0*/  IMAD R12, R12, -0x2, R11 ;  /* 0xfffffffe0c0c7824 */ /* 0x000fe200078e020b */
[----:B------:R-:W-:Y:S01]  /*17d0*/  IADD3.X R21, R13, R21, R22, P1, !PT ;  /* 0x000000150d157210 */ /* 0x000fe20000ffe416 */
[----:B------:R-:W-:Y:S01]  /*17e0*/  IMAD R89, R8, UR5, R23 ;  /* 0x0000000508597c24 */ /* 0x000fe2000f8e0217 */
[----:B------:R-:W-:Y:S01]  /*17f0*/  SHF.R.S32.HI R22, RZ, 0x1f, R15 ;  /* 0x0000001fff167819 */ /* 0x000fe2000001140f */
[----:B------:R-:W-:-:S02]  /*1800*/  IMAD R23, R9, -0x10, -R14 ;  /* 0xfffffff009177824 */ /* 0x000fc400078e0a0e */
[----:B------:R-:W-:Y:S01]  /*1810*/  IMAD.WIDE.U32 R20, R8, UR4, R20 ;  /* 0x0000000408147c25 */ /* 0x000fe2000f8e0014 */
[----:B------:R-:W-:-:S03]  /*1820*/  ULDC.64 UR4, c[0x0][0x5d8] ;  /* 0x0001760000047ab9 */ /* 0x000fc60000000a00 */
[----:B------:R-:W-:Y:S02]  /*1830*/  IMAD R14, R22, UR4, RZ ;  /* 0x00000004160e7c24 */ /* 0x000fe4000f8e02ff */
[----:B------:R-:W-:Y:S01]  /*1840*/  IMAD.IADD R11, R21, 0x1, R89 ;  /* 0x00000001150b7824 */ /* 0x000fe200078e0259 */
[----:B------:R-:W-:Y:S06]  /*1850*/  @P0 EXIT ;  /* 0x000000000000094d */ /* 0x000fec0003800000 */
[----:B------:R-:W-:Y:S01]  /*1860*/  IMAD.IADD R9, R12, 0x1, -R7 ;  /* 0x000000010c097824 */ /* 0x000fe200078e0a07 */
[----:B------:R-:W-:Y:S01]  /*1870*/  IADD3 R12, R23, R10, -R18 ;  /* 0x0000000a170c7210 */ /* 0x000fe20007ffe812 */
[----:B------:R-:W-:Y:S01]  /*1880*/  IMAD.MOV.U32 R10, RZ, RZ, R20 ;  /* 0x000000ffff0a7224 */ /* 0x000fe200078e0014 */
[----:B---3-5:R-:W-:Y:S01]  /*1890*/  FSETP.NEU.AND P1, PT, R6, RZ, PT ;  /* 0x000000ff0600720b */ /* 0x028fe20003f2d000 */
[----:B------:R-:W-:Y:S01]  /*18a0*/  IMAD R21, R15, UR5, R14 ;  /* 0x000000050f157c24 */ /* 0x000fe2000f8e020e */
[----:B------:R-:W-:Y:S01]  /*18b0*/  ISETP.GT.AND P0, PT, R9, RZ, PT ;  /* 0x000000ff0900720c */ /* 0x000fe20003f04270 */
[----:B------:R-:W-:Y:S01]  /*18c0*/  IMAD.WIDE.U32 R10, R15, UR4, R10 ;  /* 0x000000040f0a7c25 */ /* 0x000fe2000f8e000a */
[----:B------:R-:W-:Y:S01]  /*18d0*/  ULDC.64 UR4, c[0x0][0x5b8] ;  /* 0x00016e0000047ab9 */ /* 0x000fe20000000a00 */
[----:B------:R-:W-:Y:S02]  /*18e0*/  SHF.L.U64.HI R18, R16, 0x3, R17 ;  /* 0x0000000310127819 */ /* 0x000fe40000010211 */
[----:B------:R-:W-:Y:S01]  /*18f0*/  IMAD R14, R22, UR4, RZ ;  /* 0x00000004160e7c24 */ /* 0x000fe2000f8e02ff */
[----:B------:R-:W-:Y:S01]  /*1900*/  ISETP.GT.AND P2, PT, R12, RZ, P0 ;  /* 0x000000ff0c00720c */ /* 0x000fe20000744270 */
[----:B------:R-:W-:-:S02]  /*1910*/  IMAD.SHL.U32 R19, R16, 0x8, RZ ;  /* 0x0000000810137824 */ /* 0x000fc400078e00ff */
[----:B------:R-:W-:Y:S02]  /*1920*/  IMAD R91, R15, UR5, R14 ;  /* 0x000000050f5b7c24 */ /* 0x000fe4000f8e020e */
[----:B------:R-:W-:Y:S01]  /*1930*/  IMAD.IADD R17, R11, 0x1, R21 ;  /* 0x000000010b117824 */ /* 0x000fe200078e0215 */
[----:B------:R-:W-:Y:S07]  /*1940*/  @!P1 BRA `(.L_x_22) ;  /* 0x0000003000249947 */ /* 0x000fee0003800000 */
[----:B------:R-:W-:Y:S01]  /*1950*/  IADD3 R20, P1, R7, R2, RZ ;  /* 0x0000000207147210 */ /* 0x000fe20007f3e0ff */
[----:B------:R-:W-:Y:S01]  /*1960*/  ULDC.64 UR6, c[0x0][0x5c0] ;  /* 0x0001700000067ab9 */ /* 0x000fe20000000a00 */
[----:B------:R-:W-:Y:S01]  /*1970*/  ULDC.64 UR8, c[0x0][0x5b0] ;  /* 0x00016c0000087ab9 */ /* 0x000fe20000000a00 */
[----:B------:R-:W-:Y:S01]  /*1980*/  IMAD R11, R88, UR6, RZ ;  /* 0x00000006580b7c24 */ /* 0x000fe2000f8e02ff */
[----:B------:R-:W-:Y:S01]  /*1990*/  ULDC.64 UR10, c[0x0][0x5a8] ;  /* 0x00016a00000a7ab9 */ /* 0x000fe20000000a00 */
[----:B------:R-:W-:Y:S02]  /*19a0*/  IMAD.X R21, R13, 0x1, R3, P1 ;  /* 0x000000010d157824 */ /* 0x000fe400008e0603 */
[C---:B------:R-:W-:Y:S02]  /*19b0*/  IMAD R11, R8.reuse, UR7, R11 ;  /* 0x00000007080b7c24 */ /* 0x040fe4000f8e020b */
[----:B------:R-:W-:-:S04]  /*19c0*/  IMAD.WIDE.U32 R20, R8, UR6, R20 ;  /* 0x0000000608147c25 */ /* 0x000fc8000f8e0014 */
[----:B------:R-:W-:Y:S02]  /*19d0*/  IMAD.IADD R21, R21, 0x1, R11 ;  /* 0x0000000115157824 */ /* 0x000fe400078e020b */
[----:B------:R-:W-:Y:S02]  /*19e0*/  IMAD R89, R5, UR8, RZ ;  /* 0x0000000805597c24 */ /* 0x000fe4000f8e02ff */
[----:B------:R-:W-:-:S04]  /*19f0*/  IMAD.WIDE.U32 R20, R15, UR4, R20 ;  /* 0x000000040f147c25 */ /* 0x000fc8000f8e0014 */
[----:B------:R-:W-:Y:S02]  /*1a00*/  IMAD.IADD R23, R91, 0x1, R21 ;  /* 0x000000015b177824 */ /* 0x000fe400078e0215 */
[----:B------:R-:W-:Y:S02]  /*1a10*/  IMAD.MOV.U32 R22, RZ, RZ, R20 ;  /* 0x000000ffff167224 */ /* 0x000fe400078e0014 */
[C---:B------:R-:W-:Y:S02]  /*1a20*/  IMAD R97, R4.reuse, UR9, R89 ;  /* 0x0000000904617c24 */ /* 0x040fe4000f8e0259 */
[----:B------:R-:W-:-:S04]  /*1a30*/  IMAD.WIDE.U32 R88, R4, UR8, R22 ;  /* 0x0000000804587c25 */ /* 0x000fc8000f8e0016 */
[----:B------:R-:W-:Y:S01]  /*1a40*/  IMAD.IADD R89, R89, 0x1, R97 ;  /* 0x0000000159597824 */ /* 0x000fe200078e0261 */
[----:B------:R-:W-:-:S04]  /*1a50*/  LEA R92, P1, R88, UR10, 0x1 ;  /* 0x0000000a585c7c11 */ /* 0x000fc8000f8208ff */
[----:B------:R-:W-:-:S05]  /*1a60*/  LEA.HI.X R93, R88, UR11, R89, 0x1, P1 ;  /* 0x0000000b585d7c11 */ /* 0x000fca00088f0c59 */
[----:B------:R0:W2:Y:S01]  /*1a70*/  @P2 LDG.E.LTC128B.U16 R94, desc[UR12][R92.64] ;  /* 0x0000000c5c5e2981 */ /* 0x0000a2000c1e1520 */
[----:B------:R-:W-:Y:S01]  /*1a80*/  IMAD.WIDE.U32 R88, R15, UR4, RZ ;  /* 0x000000040f587c25 */ /* 0x000fe2000f8e00ff */
[----:B------:R-:W-:Y:S01]  /*1a90*/  ULDC.64 UR4, c[0x0][0x5c8] ;  /* 0x0001720000047ab9 */ /* 0x000fe20000000a00 */
[----:B------:R-:W-:Y:S01]  /*1aa0*/  ISETP.GT.AND P1, PT, R9, 0x1, PT ;  /* 0x000000010900780c */ /* 0x000fe20003f24270 */
[----:B------:R-:W-:Y:S01]  /*1ab0*/  BSSY B0, `(.L_x_23) ;  /* 0x0000015000007945 */ /* 0x000fe20003800000 */
[----:B------:R-:W-:Y:S02]  /*1ac0*/  IMAD.IADD R91, R89, 0x1, R91 ;  /* 0x00000001595b7824 */ /* 0x000fe400078e025b */
[----:B------:R-:W-:-:S04]  /*1ad0*/  IMAD.MOV.U32 R90, RZ, RZ, R88 ;  /* 0x000000ffff5a7224 */ /* 0x000fc800078e0058 */
[----:B------:R-:W-:-:S04]  /*1ae0*/  IMAD.WIDE.U32 R14, R4, UR8, R90 ;  /* 0x00000008040e7c25 */ /* 0x000fc8000f8e005a */
[----:B------:R-:W-:Y:S02]  /*1af0*/  IMAD.IADD R15, R97, 0x1, R15 ;  /* 0x00000001610f7824 */ /* 0x000fe400078e020f */
[----:B------:R-:W-:-:S04]  /*1b00*/  IMAD.WIDE.U32 R14, R8, UR6, R14 ;  /* 0x00000006080e7c25 */ /* 0x000fc8000f8e000e */
[----:B------:R-:W-:Y:S01]  /*1b10*/  IMAD.IADD R15, R11, 0x1, R15 ;  /* 0x000000010b0f7824 */ /* 0x000fe200078e020f */
[----:B0-----:R-:W-:Y:S02]  /*1b20*/  IADD3 R92, P4, P5, R7, R14, R2 ;  /* 0x0000000e075c7210 */ /* 0x001fe40007d9e002 */
[C---:B------:R-:W-:Y:S02]  /*1b30*/  LEA R14, P3, R10.reuse, UR4, 0x1 ;  /* 0x000000040a0e7c11 */ /* 0x040fe4000f8608ff */
[----:B------:R-:W-:Y:S02]  /*1b40*/  IADD3.X R93, R13, R15, R3, P4, P5 ;  /* 0x0000000f0d5d7210 */ /* 0x000fe400027ea403 */
[----:B------:R-:W-:Y:S02]  /*1b50*/  LEA.HI.X R15, R10, UR5, R17, 0x1, P3 ;  /* 0x000000050a0f7c11 */ /* 0x000fe400098f0c11 */
[----:B------:R-:W-:Y:S02]  /*1b60*/  ISETP.GT.AND P3, PT, R12, RZ, P1 ;  /* 0x000000ff0c00720c */ /* 0x000fe40000f64270 */
[----:B------:R-:W-:-:S04]  /*1b70*/  LEA R16, P4, R92, UR10, 0x1 ;  /* 0x0000000a5c107c11 */ /* 0x000fc8000f8808ff */
[----:B------:R-:W-:Y:S01]  /*1b80*/  LEA.HI.X R17, R92, UR11, R93, 0x1, P4 ;  /* 0x0000000b5c117c11 */ /* 0x000fe2000a0f0c5d */
[----:B--2---:R-:W-:-:S05]  /*1b90*/  HADD2.F32 R95, -RZ, R94.H0_H0 ;  /* 0x2000005eff5f7230 */ /* 0x004fca0000004100 */
[----:B------:R-:W-:-:S04]  /*1ba0*/  FMUL R95, R95, R6 ;  /* 0x000000065f5f7220 */ /* 0x000fc80000400000 */
[----:B------:R-:W-:-:S05]  /*1bb0*/  FFMA R95, R24, R0, R95 ;  /* 0x00000000185f7223 */ /* 0x000fca000000005f */
[----:B------:R-:W-:-:S05]  /*1bc0*/  F2FP.F16.F32.PACK_AB R95, RZ, R95 ;  /* 0x0000005fff5f723e */ /* 0x000fca00000000ff */
[----:B------:R0:W-:Y:S01]  /*1bd0*/  @P2 STG.E.U16 desc[UR12][R14.64], R95 ;  /* 0x0000005f0e002986 */ /* 0x0001e2000c10150c */
[----:B------:R-:W-:Y:S05]  /*1be0*/  @!P3 BRA `(.L_x_24) ;  /* 0x000000000004b947 */ /* 0x000fea0003800000 */
[----:B------:R1:W5:Y:S02]  /*1bf0*/  LDG.E.LTC128B.U16 R94, desc[UR12][R16.64+0x2] ;  /* 0x0000020c105e7981 */ /* 0x000364000c1e1520 */
.L_x_24:
[----:B------:R-:W-:Y:S05]  /*1c00*/  BSYNC B0 ;  /* 0x0000000000007941 */ /* 0x000fea0003800000 */
.L_x_23:
[----:B------:R-:W-:Y:S01]  /*1c10*/  USHF.L.U32 UR5, UR8, 0x3, URZ ;  /* 0x0000000308057899 */ /* 0x000fe2000800063f */
[----:B-----5:R-:W-:Y:S01]  /*1c20*/  HADD2.F32 R5, -RZ, R94.H0_H0 ;  /* 0x2000005eff057230 */ /* 0x020fe20000004100 */
[----:B------:R-:W-:Y:S01]  /*1c30*/  USHF.L.U64.HI UR4, UR8, 0x3, UR9 ;  /* 0x0000000308047899 */ /* 0x000fe20008010209 */
[----:B------:R-:W-:-:S03]  /*1c40*/  ISETP.GT.AND P0, PT, R12, 0x8, P0 ;  /* 0x000000080c00780c */ /* 0x000fc60000704270 */
[----:B------:R-:W-:Y:S02]  /*1c50*/  IMAD.U32 R92, RZ, RZ, UR5 ;  /* 0x00000005ff5c7e24 */ /* 0x000fe4000f8e00ff */
[----:B------:R-:W-:Y:S01]  /*1c60*/  FMUL R10, R5, R6 ;  /* 0x00000006050a7220 */ /* 0x000fe20000400000 */
[----:B------:R-:W-:-:S03]  /*1c70*/  IMAD.U32 R93, RZ, RZ, UR4 ;  /* 0x00000004ff5d7e24 */ /* 0x000fc6000f8e00ff */
[----:B------:R-:W-:Y:S01]  /*1c80*/  FFMA R10, R25, R0, R10 ;  /* 0x00000000190a7223 */ /* 0x000fe2000000000a */
[----:B------:R-:W-:-:S04]  /*1c90*/  IMAD.WIDE.U32 R4, R4, UR8, R92 ;  /* 0x0000000804047c25 */ /* 0x000fc8000f8e005c */
[----:B------:R-:W-:Y:S01]  /*1ca0*/  IMAD.IADD R5, R97, 0x1, R5 ;  /* 0x0000000161057824 */ /* 0x000fe200078e0205 */
[----:B------:R-:W-:Y:S02]  /*1cb0*/  IADD3 R21, P2, R20, R4, RZ ;  /* 0x0000000414157210 */ /* 0x000fe40007f5e0ff */
[----:B------:R-:W-:-:S03]  /*1cc0*/  F2FP.F16.F32.PACK_AB R10, RZ, R10 ;  /* 0x0000000aff0a723e */ /* 0x000fc600000000ff */
[----:B------:R-:W-:Y:S01]  /*1cd0*/  IMAD.X R22, R5, 0x1, R23, P2 ;  /* 0x0000000105167824 */ /* 0x000fe200010e0617 */
[C---:B------:R-:W-:Y:S01]  /*1ce0*/  LEA R20, P2, R21.reuse, UR10, 0x1 ;  /* 0x0000000a15147c11 */ /* 0x040fe2000f8408ff */
[----:B------:R2:W-:Y:S03]  /*1cf0*/  @P3 STG.E.U16 desc[UR12][R14.64+0x2], R10 ;  /* 0x0000020a0e003986 */ /* 0x0005e6000c10150c */
[----:B------:R-:W-:-:S05]  /*1d00*/  LEA.HI.X R21, R21, UR11, R22, 0x1, P2 ;  /* 0x0000000b15157c11 */ /* 0x000fca00090f0c16 */
[----:B------:R-:W3:Y:S01]  /*1d10*/  @P0 LDG.E.LTC128B.U16 R94, desc[UR12][R20.64] ;  /* 0x0000000c145e0981 */ /* 0x000ee2000c1e1520 */
[----:B------:R-:W-:Y:S01]  /*1d20*/  IADD3 R4, P2, R88, R4, RZ ;  /* 0x0000000458047210 */ /* 0x000fe20007f5e0ff */
[----:B------:R-:W-:Y:S01]  /*1d30*/  BSSY B0, `(.L_x_25) ;  /* 0x0000013000007945 */ /* 0x000fe20003800000 */
[----:B------:R-:W-:-:S03]  /*1d40*/  ISETP.GT.AND P1, PT, R12, 0x8, P1 ;  /* 0x000000080c00780c */ /* 0x000fc60000f24270 */
[----:B------:R-:W-:Y:S02]  /*1d50*/  IMAD.X R5, R5, 0x1, R91, P2 ;  /* 0x0000000105057824 */ /* 0x000fe400010e065b */
[----:B------:R-:W-:-:S03]  /*1d60*/  IMAD.WIDE.U32 R4, R8, UR6, R4 ;  /* 0x0000000608047c25 */ /* 0x000fc6000f8e0004 */
[----:B------:R-:W-:Y:S01]  /*1d70*/  IADD3 R7, P2, P3, R7, R4, R2 ;  /* 0x0000000407077210 */ /* 0x000fe20007b5e002 */
[----:B------:R-:W-:Y:S01]  /*1d80*/  IMAD.IADD R2, R11, 0x1, R5 ;  /* 0x000000010b027824 */ /* 0x000fe200078e0205 */
[----:B------:R-:W-:-:S04]  /*1d90*/  SHF.L.U64.HI R5, R19, 0x1, R18 ;  /* 0x0000000113057819 */ /* 0x000fc80000010212 */
[----:B------:R-:W-:Y:S02]  /*1da0*/  IADD3.X R8, R13, R2, R3, P2, P3 ;  /* 0x000000020d087210 */ /* 0x000fe400017e6403 */
[----:B------:R-:W-:Y:S02]  /*1db0*/  LEA R4, P2, R19, R14, 0x1 ;  /* 0x0000000e13047211 */ /* 0x000fe400078408ff */
[----:B------:R-:W-:-:S03]  /*1dc0*/  LEA R2, P3, R7, UR10, 0x1 ;  /* 0x0000000a07027c11 */ /* 0x000fc6000f8608ff */
[----:B------:R-:W-:Y:S01]  /*1dd0*/  IMAD.X R5, R5, 0x1, R15, P2 ;  /* 0x0000000105057824 */ /* 0x000fe200010e060f */
[----:B------:R-:W-:Y:S01]  /*1de0*/  LEA.HI.X R3, R7, UR11, R8, 0x1, P3 ;  /* 0x0000000b07037c11 */ /* 0x000fe200098f0c08 */
[----:B---3--:R-:W-:-:S05]  /*1df0*/  HADD2.F32 R23, -RZ, R94.H0_H0 ;  /* 0x2000005eff177230 */ /* 0x008fca0000004100 */
[----:B------:R-:W-:-:S04]  /*1e00*/  FMUL R23, R23, R6 ;  /* 0x0000000617177220 */ /* 0x000fc80000400000 */
[----:B------:R-:W-:-:S05]  /*1e10*/  FFMA R23, R26, R0, R23 ;  /* 0x000000001a177223 */ /* 0x000fca0000000017 */
[----:B------:R-:W-:-:S05]  /*1e20*/  F2FP.F16.F32.PACK_AB R23, RZ, R23 ;  /* 0x00000017ff17723e */ /* 0x000fca00000000ff */
[----:B------:R2:W-:Y:S01]  /*1e30*/  @P0 STG.E.U16 desc[UR12][R4.64], R23 ;  /* 0x0000001704000986 */ /* 0x0005e2000c10150c */
[----:B------:R-:W-:Y:S05]  /*1e40*/  @!P1 BRA `(.L_x_26) ;  /* 0x0000000000049947 */ /* 0x000fea0003800000 */
[----:B------:R3:W5:Y:S02]  /*1e50*/  LDG.E.LTC128B.U16 R94, desc[UR12][R2.64+0x2] ;  /* 0x0000020c025e7981 */ /* 0x000764000c1e1520 */
.L_x_26:
[----:B------:R-:W-:Y:S05]  /*1e60*/  BSYNC B0 ;  /* 0x0000000000007941 */ /* 0x000fea0003800000 */
.L_x_25:
[----:B-----5:R-:W-:Y:S01]  /*1e70*/  HADD2.F32 R7, -RZ, R94.H0_H0 ;  /* 0x2000005eff077230 */ /* 0x020fe20000004100 */
[----:B------:R-:W-:Y:S01]  /*1e80*/  ISETP.GT.AND P0, PT, R9, 0x8, PT ;  /* 0x000000080900780c */ /* 0x000fe20003f04270 */
[----:B------:R-:W-:Y:S03]  /*1e90*/  BSSY B0, `(.L_x_27) ;  /* 0x0000008000007945 */ /* 0x000fe60003800000 */
[----:B------:R-:W-:Y:S01]  /*1ea0*/  FMUL R8, R7, R6 ;  /* 0x0000000607087220 */ /* 0x000fe20000400000 */
[----:B------:R-:W-:-:S03]  /*1eb0*/  ISETP.GT.AND P2, PT, R12, RZ, P0 ;  /* 0x000000ff0c00720c */ /* 0x000fc60000744270 */
[----:B------:R-:W-:-:S05]  /*1ec0*/  FFMA R8, R27, R0, R8 ;  /* 0x000000001b087223 */ /* 0x000fca0000000008 */
[----:B------:R-:W-:-:S05]  /*1ed0*/  F2FP.F16.F32.PACK_AB R8, RZ, R8 ;  /* 0x00000008ff08723e */ /* 0x000fca00000000ff */
[----:B------:R4:W-:Y:S01]  /*1ee0*/  @P1 STG.E.U16 desc[UR12][R4.64+0x2], R8 ;  /* 0x0000020804001986 */ /* 0x0009e2000c10150c */
[----:B------:R-:W-:Y:S05]  /*1ef0*/  @!P2 BRA `(.L_x_28) ;  /* 0x000000000004a947 */ /* 0x000fea0003800000 */
[----:B------:R0:W5:Y:S02]  /*1f00*/  LDG.E.LTC128B.U16 R94, desc[UR12][R16.64+0x10] ;  /* 0x0000100c105e7981 */ /* 0x000164000c1e1520 */
.L_x_28:
[----:B------:R-:W-:Y:S05]  /*1f10*/  BSYNC B0 ;  /* 0x0000000000007941 */ /* 0x000fea0003800000 */
.L_x_27:
[----:B-----5:R-:W-:Y:S01]  /*1f20*/  HADD2.F32 R7, -RZ, R94.H0_H0 ;  /* 0x2000005eff077230 */ /* 0x020fe20000004100 */
[----:B------:R-:W-:Y:S01]  /*1f30*/  ISETP.GT.AND P1, PT, R9, 0x9, PT ;  /* 0x000000090900780c */ /* 0x000fe20003f24270 */
[----:B--2---:R-:W-:Y:S01]  /*1f40*/  @P2 IMAD.MOV.U32 R10, RZ, RZ, R14 ;  /* 0x000000ffff0a2224 */ /* 0x004fe200078e000e */
[----:B------:R-:W-:Y:S01]  /*1f50*/  BSSY B0, `(.L_x_29) ;  /* 0x0000009000007945 */ /* 0x000fe20003800000 */
[----:B------:R-:W-:Y:S02]  /*1f60*/  @P2 IMAD.MOV.U32 R11, RZ, RZ, R15 ;  /* 0x000000ffff0b2224 */ /* 0x000fe400078e000f */
[----:B------:R-:W-:Y:S01]  /*1f70*/  FMUL R7, R7, R6 ;  /* 0x0000000607077220 */ /* 0x000fe20000400000 */
[----:B------:R-:W-:-:S03]  /*1f80*/  ISETP.GT.AND P3, PT, R12, RZ, P1 ;  /* 0x000000ff0c00720c */ /* 0x000fc60000f64270 */
[----:B------:R-:W-:-:S05]  /*1f90*/  FFMA R7, R28, R0, R7 ;  /* 0x000000001c077223 */ /* 0x000fca0000000007 */
[----:B------:R-:W-:-:S05]  /*1fa0*/  F2FP.F16.F32.PACK_AB R7, RZ, R7 ;  /* 0x00000007ff07723e */ /* 0x000fca00000000ff */
[----:B------:R2:W-:Y:S01]  /*1fb0*/  @P2 STG.E.U16 desc[UR12][R10.64+0x10], R7 ;  /* 0x000010070a002986 */ /* 0x0005e2000c10150c */
[----:B------:R-:W-:Y:S05]  /*1fc0*/  @!P3 BRA `(.L_x_30) ;  /* 0x000000000004b947 */ /* 0x000fea0003800000 */
[----:B------:R0:W5:Y:S02]  /*1fd0*/  LDG.E.LTC128B.U16 R94, desc[UR12][R16.64+0x12] ;  /* 0x0000120c105e7981 */ /* 0x000164000c1e1520 */
.L_x_30:
[----:B------:R-:W-:Y:S05]  /*1fe0*/  BSYNC B0 ;  /* 0x0000000000007941 */ /* 0x000fea0003800000 */
.L_x_29:
[----:B--2--5:R-:W-:Y:S01]  /*1ff0*/  HADD2.F32 R7, -RZ, R94.H0_H0 ;  /* 0x2000005eff077230 */ /* 0x024fe20000004100 */
[----:B------:R-:W-:Y:S01]  /*2000*/  ISETP.GT.AND P0, PT, R12, 0x8, P0 ;  /* 0x000000080c00780c */ /* 0x000fe20000704270 */
[----:B------:R-:W-:Y:S01]  /*2010*/  @P3 IMAD.MOV.U32 R10, RZ, RZ, R14 ;  /* 0x000000ffff0a3224 */ /* 0x000fe200078e000e */
[----:B------:R-:W-:Y:S01]  /*2020*/  BSSY B0, `(.L_x_31) ;  /* 0x0000008000007945 */ /* 0x000fe20003800000 */
[----:B------:R-:W-:Y:S02]  /*2030*/  @P3 IMAD.MOV.U32 R11, RZ, RZ, R15 ;  /* 0x000000ffff0b3224 */ /* 0x000fe400078e000f */
[----:B----4-:R-:W-:-:S04]  /*2040*/  FMUL R8, R7, R6 ;  /* 0x0000000607087220 */ /* 0x010fc80000400000 */
[----:B------:R-:W-:-:S05]  /*2050*/  FFMA R8, R29, R0, R8 ;  /* 0x000000001d087223 */ /* 0x000fca0000000008 */
[----:B------:R-:W-:-:S05]  /*2060*/  F2FP.F16.F32.PACK_AB R8, RZ, R8 ;  /* 0x00000008ff08723e */ /* 0x000fca00000000ff */
[----:B------:R2:W-:Y:S01]  /*2070*/  @P3 STG.E.U16 desc[UR12][R10.64+0x12], R8 ;  /* 0x000012080a003986 */ /* 0x0005e2000c10150c */
[----:B------:R-:W-:Y:S05]  /*2080*/  @!P0 BRA `(.L_x_32) ;  /* 0x0000000000048947 */ /* 0x000fea0003800000 */
[----:B------:R4:W5:Y:S02]  /*2090*/  LDG.E.LTC128B.U16 R94, desc[UR12][R2.64+0x10] ;  /* 0x0000100c025e7981 */ /* 0x000964000c1e1520 */
.L_x_32:
[----:B------:R-:W-:Y:S05]  /*20a0*/  BSYNC B0 ;  /* 0x0000000000007941 */ /* 0x000fea0003800000 */
.L_x_31:
[----:B-----5:R-:W-:Y:S01]  /*20b0*/  HADD2.F32 R7, -RZ, R94.H0_H0 ;  /* 0x2000005eff077230 */ /* 0x020fe20000004100 */
[----:B------:R-:W-:Y:S01]  /*20c0*/  ISETP.GT.AND P1, PT, R12, 0x8, P1 ;  /* 0x000000080c00780c */ /* 0x000fe20000f24270 */
[----:B------:R-:W-:Y:S03]  /*20d0*/  BSSY B0, `(.L_x_33) ;  /* 0x0000007000007945 */ /* 0x000fe60003800000 */
[----:B------:R-:W-:-:S04]  /*20e0*/  FMUL R7, R7, R6 ;  /* 0x0000000607077220 */ /* 0x000fc80000400000 */
[----:B------:R-:W-:-:S05]  /*20f0*/  FFMA R7, R30, R0, R7 ;  /* 0x000000001e077223 */ /* 0x000fca0000000007 */
[----:B------:R-:W-:-:S05]  /*2100*/  F2FP.F16.F32.PACK_AB R7, RZ, R7 ;  /* 0x00000007ff07723e */ /* 0x000fca00000000ff */
[----:B------:R0:W-:Y:S01]  /*2110*/  @P0 STG.E.U16 desc[UR12][R4.64+0x10], R7 ;  /* 0x0000100704000986 */ /* 0x0001e2000c10150c */
[----:B------:R-:W-:Y:S05]  /*2120*/  @!P1 BRA `(.L_x_34) ;  /* 0x0000000000049947 */ /* 0x000fea0003800000 */
[----:B------:R0:W5:Y:S02]  /*2130*/  LDG.E.LTC128B.U16 R94, desc[UR12][R2.64+0x12] ;  /* 0x0000120c025e7981 */ /* 0x000164000c1e1520 */
.L_x_34:
[----:B------:R-:W-:Y:S05]  /*2140*/  BSYNC B0 ;  /* 0x0000000000007941 */ /* 0x000fea0003800000 */
.L_x_33:
[----:B0----5:R-:W-:Y:S01]  /*2150*/  HADD2.F32 R7, -RZ, R94.H0_H0 ;  /* 0x2000005eff077230 */ /* 0x021fe20000004100 */
[----:B------:R-:W-:Y:S01]  /*2160*/  ISETP.GT.AND P0, PT, R9, 0x10, PT ;  /* 0x000000100900780c */ /* 0x000fe20003f04270 */
[----:B------:R-:W-:Y:S03]  /*2170*/  BSSY B0, `(.L_x_35) ;  /* 0x0000008000007945 */ /* 0x000fe60003800000 */
[----:B--2---:R-:W-:Y:S01]  /*2180*/  FMUL R8, R7, R6 ;  /* 0x0000000607087220 */ /* 0x004fe20000400000 */
[----:B------:R-:W-:-:S03]  /*2190*/  ISETP.GT.AND P2, PT, R12, RZ, P0 ;  /* 0x000000ff0c00720c */ /* 0x000fc60000744270 */
[----:B------:R-:W-:-:S05]  /*21a0*/  FFMA R8, R31, R0, R8 ;  /* 0x000000001f087223 */ /* 0x000fca0000000008 */
[----:B------:R-:W-:-:S05]  /*21b0*/  F2FP.F16.F32.PACK_AB R8, RZ, R8 ;  /* 0x00000008ff08723e */ /* 0x000fca00000000ff */
[----:B------:R0:W-:Y:S01]  /*21c0*/  @P1 STG.E.U16 desc[UR12][R4.64+0x12], R8 ;  /* 0x0000120804001986 */ /* 0x0001e2000c10150c */
[----:B------:R-:W-:Y:S05]  /*21d0*/  @!P2 BRA `(.L_x_36) ;  /* 0x000000000004a947 */ /* 0x000fea0003800000 */
[----:B------:R2:W5:Y:S02]  /*21e0*/  LDG.E.LTC128B.U16 R94, desc[UR12][R16.64+0x20] ;  /* 0x0000200c105e7981 */ /* 0x000564000c1e1520 */
.L_x_36:
[----:B------:R-:W-:Y:S05]  /*21f0*/  BSYNC B0 ;  /* 0x0000000000007941 */ /* 0x000fea0003800000 */
.L_x_35:
[----:B-----5:R-:W-:Y:S01]  /*2200*/  HADD2.F32 R7, -RZ, R94.H0_H0 ;  /* 0x2000005eff077230 */ /* 0x020fe20000004100 */
[----:B------:R-:W-:Y:S01]  /*2210*/  ISETP.GT.AND P1, PT, R9, 0x11, PT ;  /* 0x000000110900780c */ /* 0x000fe20003f24270 */
[----:B------:R-:W-:Y:S01]  /*2220*/  @P2 IMAD.MOV.U32 R10, RZ, RZ, R14 ;  /* 0x000000ffff0a2224 */ /* 0x000fe200078e000e */
        /* <DEDUP_REMOVED lines=9> */
.L_x_38:
[----:B------:R-:W-:Y:S05]  /*22c0*/  BSYNC B0 ;  /* 0x0000000000007941 */ /* 0x000fea0003800000 */
.L_x_37:
[----:B0----5:R-:W-:Y:S01]  /*22d0*/  HADD2.F32 R7, -RZ, R94.H0_H0 ;  /* 0x2000005eff077230 */ /* 0x021fe20000004100 */
[----:B------:R-:W-:Y:S01]  /*22e0*/  ISETP.GT.AND P0, PT, R12, 0x8, P0 ;  /* 0x000000080c00780c */ /* 0x000fe20000704270 */
[----:B------:R-:W-:Y:S01]  /*22f0*/  @P3 IMAD.MOV.U32 R10, RZ, RZ, R14 ;  /* 0x000000ffff0a3224 */ /* 0x000fe200078e000e */
[----:B------:R-:W-:Y:S01]  /*2300*/  BSSY B0, `(.L_x_39) ;  /* 0x0000008000007945 */ /* 0x000fe20003800000 */
[----:B------:R-:W-:Y:S02]  /*2310*/  @P3 IMAD.MOV.U32 R11, RZ, RZ, R15 ;  /* 0x000000ffff0b3224 */ /* 0x000fe400078e000f */
[----:B------:R-:W-:-:S04]  /*2320*/  FMUL R8, R7, R6 ;  /* 0x0000000607087220 */ /* 0x000fc80000400000 */
[----:B------:R-:W-:-:S05]  /*2330*/  FFMA R8, R33, R0, R8 ;  /* 0x0000000021087223 */ /* 0x000fca0000000008 */
[----:B------:R-:W-:-:S05]  /*2340*/  F2FP.F16.F32.PACK_AB R8, RZ, R8 ;  /* 0x00000008ff08723e */ /* 0x000fca00000000ff */
[----:B------:R0:W-:Y:S01]  /*2350*/  @P3 STG.E.U16 desc[UR12][R10.64+0x22], R8 ;  /* 0x000022080a003986 */ /* 0x0001e2000c10150c */
[----:B------:R-:W-:Y:S05]  /*2360*/  @!P0 BRA `(.L_x_40) ;  /* 0x0000000000048947 */ /* 0x000fea0003800000 */
[----:B------:R0:W5:Y:S02]  /*2370*/  LDG.E.LTC128B.U16 R94, desc[UR12][R2.64+0x20] ;  /* 0x0000200c025e7981 */ /* 0x000164000c1e1520 */
.L_x_40:
[----:B------:R-:W-:Y:S05]  /*2380*/  BSYNC B0 ;  /* 0x0000000000007941 */ /* 0x000fea0003800000 */
.L_x_39:
        /* <DEDUP_REMOVED lines=9> */
.L_x_42:
[----:B------:R-:W-:Y:S05]  /*2420*/  BSYNC B0 ;  /* 0x0000000000007941 */ /* 0x000fea0003800000 */
.L_x_41:
[----:B0----5:R-:W-:Y:S01]  /*2430*/  HADD2.F32 R7, -RZ, R94.H0_H0 ;  /* 0x2000005eff077230 */ /* 0x021fe20000004100 */
        /* <DEDUP_REMOVED lines=9> */
.L_x_44:
[----:B------:R-:W-:Y:S05]  /*24d0*/  BSYNC B0 ;  /* 0x0000000000007941 */ /* 0x000fea0003800000 */
.L_x_43:
        /* <DEDUP_REMOVED lines=12> */
.L_x_46:
[----:B------:R-:W-:Y:S05]  /*25a0*/  BSYNC B0 ;  /* 0x0000000000007941 */ /* 0x000fea0003800000 */
.L_x_45:
        /* <DEDUP_REMOVED lines=11> */
.L_x_48:
[----:B------:R-:W-:Y:S05]  /*2660*/  BSYNC B0 ;  /* 0x0000000000007941 */ /* 0x000fea0003800000 */
.L_x_47:
        /* <DEDUP_REMOVED lines=9> */
.L_x_50:
[----:B------:R-:W-:Y:S05]  /*2700*/  BSYNC B0 ;  /* 0x0000000000007941 */ /* 0x000fea0003800000 */
.L_x_49:
        /* <DEDUP_REMOVED lines=10> */
.L_x_52:
[----:B------:R-:W-:Y:S05]  /*27b0*/  BSYNC B0 ;  /* 0x0000000000007941 */ /* 0x000fea0003800000 */
.L_x_51:
        /* <DEDUP_REMOVED lines=12> */
.L_x_54:
[----:B------:R-:W-:Y:S05]  /*2880*/  BSYNC B0 ;  /* 0x0000000000007941 */ /* 0x000fea0003800000 */
.L_x_53:
        /* <DEDUP_REMOVED lines=11> */
.L_x_56:
[----:B------:R-:W-:Y:S05]  /*2940*/  BSYNC B0 ;  /* 0x0000000000007941 */ /* 0x000fea0003800000 */
.L_x_55:
        /* <DEDUP_REMOVED lines=9> */
.L_x_58:
[----:B------:R-:W-:Y:S05]  /*29e0*/  BSYNC B0 ;  /* 0x0000000000007941 */ /* 0x000fea0003800000 */
.L_x_57:
        /* <DEDUP_REMOVED lines=10> */
.L_x_60:
[----:B------:R-:W-:Y:S05]  /*2a90*/  BSYNC B0 ;  /* 0x0000000000007941 */ /* 0x000fea0003800000 */
.L_x_59:
        /* <DEDUP_REMOVED lines=12> */
.L_x_62:
[----:B------:R-:W-:Y:S05]  /*2b60*/  BSYNC B0 ;  /* 0x0000000000007941 */ /* 0x000fea0003800000 */
.L_x_61:
        /* <DEDUP_REMOVED lines=11> */
.L_x_64:
[----:B------:R-:W-:Y:S05]  /*2c20*/  BSYNC B0 ;  /* 0x0000000000007941 */ /* 0x000fea0003800000 */
.L_x_63:
        /* <DEDUP_REMOVED lines=9> */
.L_x_66:
[----:B------:R-:W-:Y:S05]  /*2cc0*/  BSYNC B0 ;  /* 0x0000000000007941 */ /* 0x000fea0003800000 */
.L_x_65:
        /* <DEDUP_REMOVED lines=10> */
.L_x_68:
[----:B------:R-:W-:Y:S05]  /*2d70*/  BSYNC B0 ;  /* 0x0000000000007941 */ /* 0x000fea0003800000 */
.L_x_67:
        /* <DEDUP_REMOVED lines=12> */
.L_x_70:
[----:B------:R-:W-:Y:S05]  /*2e40*/  BSYNC B0 ;  /* 0x0000000000007941 */ /* 0x000fea0003800000 */
.L_x_69:
        /* <DEDUP_REMOVED lines=11> */
.L_x_72:
[----:B------:R-:W-:Y:S05]  /*2f00*/  BSYNC B0 ;  /* 0x0000000000007941 */ /* 0x000fea0003800000 */
.L_x_71:
        /* <DEDUP_REMOVED lines=9> */
.L_x_74:
[----:B------:R-:W-:Y:S05]  /*2fa0*/  BSYNC B0 ;  /* 0x0000000000007941 */ /* 0x000fea0003800000 */
.L_x_73:
        /* <DEDUP_REMOVED lines=10> */
.L_x_76:
[----:B------:R-:W-:Y:S05]  /*3050*/  BSYNC B0 ;  /* 0x0000000000007941 */ /* 0x000fea0003800000 */
.L_x_75:
        /* <DEDUP_REMOVED lines=12> */
.L_x_78:
[----:B------:R-:W-:Y:S05]  /*3120*/  BSYNC B0 ;  /* 0x0000000000007941 */ /* 0x000fea0003800000 */
.L_x_77:
        /* <DEDUP_REMOVED lines=11> */
.L_x_80:
[----:B------:R-:W-:Y:S05]  /*31e0*/  BSYNC B0 ;  /* 0x0000000000007941 */ /* 0x000fea0003800000 */
.L_x_79:
        /* <DEDUP_REMOVED lines=9> */
.L_x_82:
[----:B------:R-:W-:Y:S05]  /*3280*/  BSYNC B0 ;  /* 0x0000000000007941 */ /* 0x000fea0003800000 */
.L_x_81:
        /* <DEDUP_REMOVED lines=10> */
.L_x_84:
[----:B------:R-:W-:Y:S05]  /*3330*/  BSYNC B0 ;  /* 0x0000000000007941 */ /* 0x000fea0003800000 */
.L_x_83:
        /* <DEDUP_REMOVED lines=12> */
.L_x_86:
[----:B------:R-:W-:Y:S05]  /*3400*/  BSYNC B0 ;  /* 0x0000000000007941 */ /* 0x000fea0003800000 */
.L_x_85:
        /* <DEDUP_REMOVED lines=11> */
.L_x_88:
[----:B------:R-:W-:Y:S05]  /*34c0*/  BSYNC B0 ;  /* 0x0000000000007941 */ /* 0x000fea0003800000 */
.L_x_87:
        /* <DEDUP_REMOVED lines=9> */
.L_x_90:
[----:B------:R-:W-:Y:S05]  /*3560*/  BSYNC B0 ;  /* 0x0000000000007941 */ /* 0x000fea0003800000 */
.L_x_89:
        /* <DEDUP_REMOVED lines=10> */
.L_x_92:
[----:B------:R-:W-:Y:S05]  /*3610*/  BSYNC B0 ;  /* 0x0000000000007941 */ /* 0x000fea0003800000 */
.L_x_91:
        /* <DEDUP_REMOVED lines=12> */
.L_x_94:
[----:B------:R-:W-:Y:S05]  /*36e0*/  BSYNC B0 ;  /* 0x0000000000007941 */ /* 0x000fea0003800000 */
.L_x_93:
        /* <DEDUP_REMOVED lines=11> */
.L_x_96:
[----:B------:R-:W-:Y:S05]  /*37a0*/  BSYNC B0 ;  /* 0x0000000000007941 */ /* 0x000fea0003800000 */
.L_x_95:
        /* <DEDUP_REMOVED lines=9> */
.L_x_98:
[----:B------:R-:W-:Y:S05]  /*3840*/  BSYNC B0 ;  /* 0x0000000000007941 */ /* 0x000fea0003800000 */
.L_x_97:
        /* <DEDUP_REMOVED lines=10> */
.L_x_100:
[----:B------:R-:W-:Y:S05]  /*38f0*/  BSYNC B0 ;  /* 0x0000000000007941 */ /* 0x000fea0003800000 */
.L_x_99:
        /* <DEDUP_REMOVED lines=12> */
.L_x_102:
[----:B------:R-:W-:Y:S05]  /*39c0*/  BSYNC B0 ;  /* 0x0000000000007941 */ /* 0x000fea0003800000 */
.L_x_101:
        /* <DEDUP_REMOVED lines=11> */
.L_x_104:
[----:B------:R-:W-:Y:S05]  /*3a80*/  BSYNC B0 ;  /* 0x0000000000007941 */ /* 0x000fea0003800000 */
.L_x_103:
        /* <DEDUP_REMOVED lines=9> */
.L_x_106:
[----:B------:R-:W-:Y:S05]  /*3b20*/  BSYNC B0 ;  /* 0x0000000000007941 */ /* 0x000fea0003800000 */
.L_x_105:
        /* <DEDUP_REMOVED lines=10> */
.L_x_108:
[----:B------:R-:W-:Y:S05]  /*3bd0*/  BSYNC B0 ;  /* 0x0000000000007941 */ /* 0x000fea0003800000 */
.L_x_107:
        /* <DEDUP_REMOVED lines=12> */
.L_x_110:
[----:B------:R-:W-:Y:S05]  /*3ca0*/  BSYNC B0 ;  /* 0x0000000000007941 */ /* 0x000fea0003800000 */
.L_x_109:
        /* <DEDUP_REMOVED lines=11> */
.L_x_112:
[----:B------:R-:W-:Y:S05]  /*3d60*/  BSYNC B0 ;  /* 0x0000000000007941 */ /* 0x000fea0003800000 */
.L_x_111:
        /* <DEDUP_REMOVED lines=9> */
.L_x_114:
[----:B------:R-:W-:Y:S05]  /*3e00*/  BSYNC B0 ;  /* 0x0000000000007941 */ /* 0x000fea0003800000 */
.L_x_113:
        /* <DEDUP_REMOVED lines=10> */
.L_x_116:
[----:B------:R-:W-:Y:S05]  /*3eb0*/  BSYNC B0 ;  /* 0x0000000000007941 */ /* 0x000fea0003800000 */
.L_x_115:
        /* <DEDUP_REMOVED lines=12> */
.L_x_118:
[----:B------:R-:W-:Y:S05]  /*3f80*/  BSYNC B0 ;  /* 0x0000000000007941 */ /* 0x000fea0003800000 */
.L_x_117:
        /* <DEDUP_REMOVED lines=11> */
.L_x_120:
[----:B------:R-:W-:Y:S05]  /*4040*/  BSYNC B0 ;  /* 0x0000000000007941 */ /* 0x000fea0003800000 */
.L_x_119:
        /* <DEDUP_REMOVED lines=9> */
.L_x_122:
[----:B------:R-:W-:Y:S05]  /*40e0*/  BSYNC B0 ;  /* 0x0000000000007941 */ /* 0x000fea0003800000 */
.L_x_121:
        /* <DEDUP_REMOVED lines=10> */
.L_x_124:
[----:B------:R-:W-:Y:S05]  /*4190*/  BSYNC B0 ;  /* 0x0000000000007941 */ /* 0x000fea0003800000 */
.L_x_123:
        /* <DEDUP_REMOVED lines=12> */
.L_x_126:
[----:B------:R-:W-:Y:S05]  /*4260*/  BSYNC B0 ;  /* 0x0000000000007941 */ /* 0x000fea0003800000 */
.L_x_125:
        /* <DEDUP_REMOVED lines=11> */
.L_x_128:
[----:B------:R-:W-:Y:S05]  /*4320*/  BSYNC B0 ;  /* 0x0000000000007941 */ /* 0x000fea0003800000 */
.L_x_127:
        /* <DEDUP_REMOVED lines=9> */
.L_x_130:
[----:B------:R-:W-:Y:S05]  /*43c0*/  BSYNC B0 ;  /* 0x0000000000007941 */ /* 0x000fea0003800000 */
.L_x_129:
        /* <DEDUP_REMOVED lines=10> */
.L_x_132:
[----:B------:R-:W-:Y:S05]  /*4470*/  BSYNC B0 ;  /* 0x0000000000007941 */ /* 0x000fea0003800000 */
.L_x_131:
        /* <DEDUP_REMOVED lines=12> */
.L_x_134:
[----:B------:R-:W-:Y:S05]  /*4540*/  BSYNC B0 ;  /* 0x0000000000007941 */ /* 0x000fea0003800000 */
.L_x_133:
        /* <DEDUP_REMOVED lines=11> */
.L_x_136:
[----:B------:R-:W-:Y:S05]  /*4600*/  BSYNC B0 ;  /* 0x0000000000007941 */ /* 0x000fea0003800000 */
.L_x_135:
        /* <DEDUP_REMOVED lines=9> */
.L_x_138:
[----:B------:R-:W-:Y:S05]  /*46a0*/  BSYNC B0 ;  /* 0x0000000000007941 */ /* 0x000fea0003800000 */
.L_x_137:
        /* <DEDUP_REMOVED lines=10> */
.L_x_140:
[----:B------:R-:W-:Y:S05]  /*4750*/  BSYNC B0 ;  /* 0x0000000000007941 */ /* 0x000fea0003800000 */
.L_x_139:
[----:B-----5:R-:W-:Y:S01]  /*4760*/  HADD2.F32 R7, -RZ, R94.H0_H0 ;  /* 0x2000005eff077230 */ /* 0x020fe20000004100 */
[----:B------:R-:W-:Y:S01]  /*4770*/  ISETP.GT.AND P1, PT, R9, 0x79, PT ;  /* 0x000000790900780c */ /* 0x000fe20003f24270 */
[----:B0-----:R-:W-:Y:S01]  /*4780*/  @P2 IMAD.MOV.U32 R8, RZ, RZ, R14 ;  /* 0x000000ffff082224 */ /* 0x001fe200078e000e */
        /* <DEDUP_REMOVED lines=9> */
.L_x_142:
[----:B------:R-:W-:Y:S05]  /*4820*/  BSYNC B0 ;  /* 0x0000000000007941 */ /* 0x000fea0003800000 */
.L_x_141:
[----:B0----5:R-:W-:Y:S01]  /*4830*/  HADD2.F32 R7, -RZ, R94.H0_H0 ;  /* 0x2000005eff077230 */ /* 0x021fe20000004100 */
        /* <DEDUP_REMOVED lines=8> */
.L_x_144:
[----:B------:R-:W-:Y:S05]  /*48c0*/  BSYNC B0 ;  /* 0x0000000000007941 */ /* 0x000fea0003800000 */
.L_x_143:
        /* <DEDUP_REMOVED lines=9> */
.L_x_146:
[----:B------:R-:W-:Y:S05]  /*4960*/  BSYNC B0 ;  /* 0x0000000000007941 */ /* 0x000fea0003800000 */
.L_x_145:
[----:B0--345:R-:W-:-:S05]  /*4970*/  HADD2.F32 R3, -RZ, R94.H0_H0 ;  /* 0x2000005eff037230 */ /* 0x039fca0000004100 */
[----:B------:R-:W-:-:S04]  /*4980*/  FMUL R6, R3, R6 ;  /* 0x0000000603067220 */ /* 0x000fc80000400000 */
[----:B------:R-:W-:Y:S01]  /*4990*/  FFMA R6, R87, R0, R6 ;  /* 0x0000000057067223 */ /* 0x000fe20000000006 */
[----:B------:R-:W-:Y:S06]  /*49a0*/  @!P1 EXIT ;  /* 0x000000000000994d */ /* 0x000fec0003800000 */
[----:B------:R-:W-:-:S05]  /*49b0*/  F2FP.F16.F32.PACK_AB R6, RZ, R6 ;  /* 0x00000006ff06723e */ /* 0x000fca00000000ff */
[----:B------:R-:W-:Y:S01]  /*49c0*/  STG.E.U16 desc[UR12][R4.64+0xf2], R6 ;  /* 0x0000f20604007986 */ /* 0x000fe2000c10150c */
[----:B------:R-:W-:Y:S05]  /*49d0*/  EXIT ;  /* 0x000000000000794d */ /* 0x000fea0003800000 */
.L_x_22:
[----:B------:R-:W-:Y:S01]  /*49e0*/  ISETP.GT.AND P3, PT, R9, 0x1, PT ;  /* 0x000000010900780c */ /* 0x000fe20003f64270 */
[----:B------:R-:W-:Y:S01]  /*49f0*/  ULDC.64 UR4, c[0x0][0x5c8] ;  /* 0x0001720000047ab9 */ /* 0x000fe20000000a00 */
[-C--:B------:R-:W-:Y:S01]  /*4a00*/  FMUL R24, R24, R0.reuse ;  /* 0x0000000018187220 */ /* 0x080fe20000400000 */
[-C--:B------:R-:W-:Y:S01]  /*4a10*/  FMUL R25, R25, R0.reuse ;  /* 0x0000000019197220 */ /* 0x080fe20000400000 */
[----:B------:R-:W-:Y:S01]  /*4a20*/  ISETP.GT.AND P1, PT, R12, RZ, P3 ;  /* 0x000000ff0c00720c */ /* 0x000fe20001f24270 */
[-C--:B------:R-:W-:Y:S01]  /*4a30*/  FMUL R26, R26, R0.reuse ;  /* 0x000000001a1a7220 */ /* 0x080fe20000400000 */
[----:B------:R-:W-:Y:S01]  /*4a40*/  LEA R2, P4, R10, UR4, 0x1 ;  /* 0x000000040a027c11 */ /* 0x000fe2000f8808ff */
[----:B------:R-:W-:Y:S01]  /*4a50*/  FMUL R27, R27, R0 ;  /* 0x000000001b1b7220 */ /* 0x000fe20000400000 */
[----:B------:R-:W-:Y:S01]  /*4a60*/  F2FP.F16.F32.PACK_AB R24, RZ, R24 ;  /* 0x00000018ff18723e */ /* 0x000fe200000000ff */
[-C--:B------:R-:W-:Y:S01]  /*4a70*/  FMUL R28, R28, R0.reuse ;  /* 0x000000001c1c7220 */ /* 0x080fe20000400000 */
[----:B------:R-:W-:Y:S01]  /*4a80*/  LEA.HI.X R3, R10, UR5, R17, 0x1, P4 ;  /* 0x000000050a037c11 */ /* 0x000fe2000a0f0c11 */
[-C--:B------:R-:W-:Y:S01]  /*4a90*/  FMUL R29, R29, R0.reuse ;  /* 0x000000001d1d7220 */ /* 0x080fe20000400000 */
[----:B------:R-:W-:Y:S01]  /*4aa0*/  F2FP.F16.F32.PACK_AB R25, RZ, R25 ;  /* 0x00000019ff19723e */ /* 0x000fe200000000ff */
[-C--:B------:R-:W-:Y:S01]  /*4ab0*/  FMUL R30, R30, R0.reuse ;  /* 0x000000001e1e7220 */ /* 0x080fe20000400000 */
[----:B------:R-:W-:Y:S01]  /*4ac0*/  SHF.L.U64.HI R5, R19, 0x1, R18 ;  /* 0x0000000113057819 */ /* 0x000fe20000010212 */
[----:B------:R-:W-:Y:S01]  /*4ad0*/  @P2 STG.E.U16 desc[UR12][R2.64], R24 ;  /* 0x0000001802002986 */ /* 0x000fe2000c10150c */
[----:B------:R-:W-:Y:S01]  /*4ae0*/  ISETP.GT.AND P2, PT, R12, 0x8, P0 ;  /* 0x000000080c00780c */ /* 0x000fe20000744270 */
[----:B------:R-:W-:Y:S01]  /*4af0*/  FMUL R31, R31, R0 ;  /* 0x000000001f1f7220 */ /* 0x000fe20000400000 */
[----:B------:R-:W-:Y:S01]  /*4b00*/  LEA R4, P5, R19, R2, 0x1 ;  /* 0x0000000213047211 */ /* 0x000fe200078a08ff */
[----:B------:R-:W-:Y:S01]  /*4b10*/  @P1 STG.E.U16 desc[UR12][R2.64+0x2], R25 ;  /* 0x0000021902001986 */ /* 0x000fe2000c10150c */
[----:B------:R-:W-:Y:S01]  /*4b20*/  ISETP.GT.AND P1, PT, R9, 0x8, PT ;  /* 0x000000080900780c */ /* 0x000fe20003f24270 */
[-C--:B------:R-:W-:Y:S01]  /*4b30*/  FMUL R32, R32, R0.reuse ;  /* 0x0000000020207220 */ /* 0x080fe20000400000 */
[C---:B------:R-:W-:Y:S01]  /*4b40*/  ISETP.GT.AND P3, PT, R12.reuse, 0x8, P3 ;  /* 0x000000080c00780c */ /* 0x040fe20001f64270 */
[----:B------:R-:W-:Y:S01]  /*4b50*/  IMAD.X R5, R5, 0x1, R3, P5 ;  /* 0x0000000105057824 */ /* 0x000fe200028e0603 */
[----:B------:R-:W-:Y:S01]  /*4b60*/  ISETP.GT.AND P0, PT, R9, 0x9, PT ;  /* 0x000000090900780c */ /* 0x000fe20003f04270 */
[-C--:B------:R-:W-:Y:S01]  /*4b70*/  FMUL R33, R33, R0.reuse ;  /* 0x0000000021217220 */ /* 0x080fe20000400000 */
[----:B------:R-:W-:Y:S01]  /*4b80*/  ISETP.GT.AND P4, PT, R12, RZ, P1 ;  /* 0x000000ff0c00720c */ /* 0x000fe20000f84270 */
[-C--:B------:R-:W-:Y:S01]  /*4b90*/  FMUL R34, R34, R0.reuse ;  /* 0x0000000022227220 */ /* 0x080fe20000400000 */
[----:B------:R-:W-:Y:S01]  /*4ba0*/  ISETP.GT.AND P5, PT, R12, RZ, P0 ;  /* 0x000000ff0c00720c */ /* 0x000fe200007a4270 */
[----:B------:R-:W-:Y:S01]  /*4bb0*/  FMUL R35, R35, R0 ;  /* 0x0000000023237220 */ /* 0x000fe20000400000 */
[----:B------:R-:W-:Y:S01]  /*4bc0*/  F2FP.F16.F32.PACK_AB R26, RZ, R26 ;  /* 0x0000001aff1a723e */ /* 0x000fe200000000ff */
[-C--:B------:R-:W-:Y:S01]  /*4bd0*/  FMUL R36, R36, R0.reuse ;  /* 0x0000000024247220 */ /* 0x080fe20000400000 */
[----:B------:R-:W-:Y:S01]  /*4be0*/  F2FP.F16.F32.PACK_AB R27, RZ, R27 ;  /* 0x0000001bff1b723e */ /* 0x000fe200000000ff */
[----:B------:R-:W-:Y:S01]  /*4bf0*/  FMUL R37, R37, R0 ;  /* 0x0000000025257220 */ /* 0x000fe20000400000 */
[----:B------:R-:W-:Y:S01]  /*4c00*/  F2FP.F16.F32.PACK_AB R28, RZ, R28 ;  /* 0x0000001cff1c723e */ /* 0x000fe200000000ff */
[----:B------:R-:W-:Y:S01]  /*4c10*/  @P2 STG.E.U16 desc[UR12][R4.64], R26 ;  /* 0x0000001a04002986 */ /* 0x000fe2000c10150c */
[----:B------:R-:W-:Y:S01]  /*4c20*/  ISETP.GT.AND P1, PT, R12, 0x8, P1 ;  /* 0x000000080c00780c */ /* 0x000fe20000f24270 */
[-C--:B------:R-:W-:Y:S01]  /*4c30*/  FMUL R38, R38, R0.reuse ;  /* 0x0000000026267220 */ /* 0x080fe20000400000 */
[----:B------:R-:W-:Y:S01]  /*4c40*/  F2FP.F16.F32.PACK_AB R29, RZ, R29 ;  /* 0x0000001dff1d723e */ /* 0x000fe200000000ff */
[----:B------:R-:W-:Y:S01]  /*4c50*/  @P3 STG.E.U16 desc[UR12][R4.64+0x2], R27 ;  /* 0x0000021b04003986 */ /* 0x000fe2000c10150c */
[----:B------:R-:W-:Y:S01]  /*4c60*/  ISETP.GT.AND P3, PT, R9, 0x10, PT ;  /* 0x000000100900780c */ /* 0x000fe20003f64270 */
[-C--:B------:R-:W-:Y:S01]  /*4c70*/  FMUL R39, R39, R0.reuse ;  /* 0x0000000027277220 */ /* 0x080fe20000400000 */
[----:B------:R-:W-:Y:S01]  /*4c80*/  ISETP.GT.AND P2, PT, R12, 0x8, P0 ;  /* 0x000000080c00780c */ /* 0x000fe20000744270 */
[----:B------:R-:W-:Y:S01]  /*4c90*/  @P4 STG.E.U16 desc[UR12][R2.64+0x10], R28 ;  /* 0x0000101c02004986 */ /* 0x000fe2000c10150c */
[----:B------:R-:W-:Y:S01]  /*4ca0*/  ISETP.GT.AND P0, PT, R9, 0x11, PT ;  /* 0x000000110900780c */ /* 0x000fe20003f04270 */
[-C--:B------:R-:W-:Y:S01]  /*4cb0*/  FMUL R40, R40, R0.reuse ;  /* 0x0000000028287220 */ /* 0x080fe20000400000 */
[C---:B------:R-:W-:Y:S01]  /*4cc0*/  ISETP.GT.AND P4, PT, R12.reuse, RZ, P3 ;  /* 0x000000ff0c00720c */ /* 0x040fe20001f84270 */
[----:B------:R-:W-:Y:S01]  /*4cd0*/  @P5 STG.E.U16 desc[UR12][R2.64+0x12], R29 ;  /* 0x0000121d02005986 */ /* 0x000fe2000c10150c */
        /* <DEDUP_REMOVED lines=153> */
[----:B------:R-:W-:Y:S01]  /*5670*/  FMUL R0, R87, R0 ;  /* 0x0000000057007220 */ /* 0x000fe20000400000 */
[----:B------:R-:W-:Y:S01]  /*5680*/  ISETP.GT.AND P2, PT, R12, 0x8, P0 ;  /* 0x000000080c00780c */ /* 0x000fe20000744270 */
[----:B------:R-:W-:Y:S01]  /*5690*/  @P4 STG.E.U16 desc[UR12][R2.64+0x90], R60 ;  /* 0x0000903c02004986 */ /* 0x000fe2000c10150c */
[----:B------:R-:W-:-:S02]  /*56a0*/  ISETP.GT.AND P0, PT, R9, 0x51, PT ;  /* 0x000000510900780c */ /* 0x000fc40003f04270 */
[C---:B------:R-:W-:Y:S01]  /*56b0*/  ISETP.GT.AND P4, PT, R12.reuse, RZ, P3 ;  /* 0x000000ff0c00720c */ /* 0x040fe20001f84270 */
[----:B------:R-:W-:Y:S01]  /*56c0*/  @P5 STG.E.U16 desc[UR12][R2.64+0x92], R61 ;  /* 0x0000923d02005986 */ /* 0x000fe2000c10150c */
[C---:B------:R-:W-:Y:S02]  /*56d0*/  ISETP.GT.AND P5, PT, R12.reuse, RZ, P0 ;  /* 0x000000ff0c00720c */ /* 0x040fe400007a4270 */
[----:B------:R-:W-:Y:S02]  /*56e0*/  F2FP.F16.F32.PACK_AB R62, RZ, R62 ;  /* 0x0000003eff3e723e */ /* 0x000fe400000000ff */
[----:B------:R-:W-:Y:S02]  /*56f0*/  F2FP.F16.F32.PACK_AB R63, RZ, R63 ;  /* 0x0000003fff3f723e */ /* 0x000fe400000000ff */
[----:B------:R-:W-:Y:S01]  /*5700*/  F2FP.F16.F32.PACK_AB R64, RZ, R64 ;  /* 0x00000040ff40723e */ /* 0x000fe200000000ff */
[----:B------:R-:W-:Y:S01]  /*5710*/  @P1 STG.E.U16 desc[UR12][R4.64+0x90], R62 ;  /* 0x0000903e04001986 */ /* 0x000fe2000c10150c */
[----:B------:R-:W-:-:S02]  /*5720*/  ISETP.GT.AND P1, PT, R12, 0x8, P3 ;  /* 0x000000080c00780c */ /* 0x000fc40001f24270 */
[----:B------:R-:W-:Y:S01]  /*5730*/  F2FP.F16.F32.PACK_AB R65, RZ, R65 ;  /* 0x00000041ff41723e */ /* 0x000fe200000000ff */
[----:B------:R-:W-:Y:S01]  /*5740*/  @P2 STG.E.U16 desc[UR12][R4.64+0x92], R63 ;  /* 0x0000923f04002986 */ /* 0x000fe2000c10150c */
[C---:B------:R-:W-:Y:S02]  /*5750*/  ISETP.GT.AND P2, PT, R9.reuse, 0x58, PT ;  /* 0x000000580900780c */ /* 0x040fe40003f44270 */
[C---:B------:R-:W-:Y:S01]  /*5760*/  ISETP.GT.AND P0, PT, R12.reuse, 0x8, P0 ;  /* 0x000000080c00780c */ /* 0x040fe20000704270 */
[----:B------:R-:W-:Y:S01]  /*5770*/  @P4 STG.E.U16 desc[UR12][R2.64+0xa0], R64 ;  /* 0x0000a04002004986 */ /* 0x000fe2000c10150c */
[----:B------:R-:W-:Y:S02]  /*5780*/  ISETP.GT.AND P3, PT, R9, 0x59, PT ;  /* 0x000000590900780c */ /* 0x000fe40003f64270 */
[C---:B------:R-:W-:Y:S01]  /*5790*/  ISETP.GT.AND P4, PT, R12.reuse, RZ, P2 ;  /* 0x000000ff0c00720c */ /* 0x040fe20001784270 */
[----:B------:R-:W-:Y:S01]  /*57a0*/  @P5 STG.E.U16 desc[UR12][R2.64+0xa2], R65 ;  /* 0x0000a24102005986 */ /* 0x000fe2000c10150c */
[----:B------:R-:W-:-:S02]  /*57b0*/  ISETP.GT.AND P5, PT, R12, RZ, P3 ;  /* 0x000000ff0c00720c */ /* 0x000fc40001fa4270 */
[----:B------:R-:W-:Y:S02]  /*57c0*/  F2FP.F16.F32.PACK_AB R66, RZ, R66 ;  /* 0x00000042ff42723e */ /* 0x000fe400000000ff */
[----:B------:R-:W-:Y:S02]  /*57d0*/  F2FP.F16.F32.PACK_AB R67, RZ, R67 ;  /* 0x00000043ff43723e */ /* 0x000fe400000000ff */
[----:B------:R-:W-:Y:S01]  /*57e0*/  F2FP.F16.F32.PACK_AB R68, RZ, R68 ;  /* 0x00000044ff44723e */ /* 0x000fe200000000ff */
[----:B------:R-:W-:Y:S01]  /*57f0*/  @P1 STG.E.U16 desc[UR12][R4.64+0xa0], R66 ;  /* 0x0000a04204001986 */ /* 0x000fe2000c10150c */
[C---:B------:R-:W-:Y:S02]  /*5800*/  ISETP.GT.AND P1, PT, R12.reuse, 0x8, P2 ;  /* 0x000000080c00780c */ /* 0x040fe40001724270 */
[----:B------:R-:W-:Y:S01]  /*5810*/  F2FP.F16.F32.PACK_AB R69, RZ, R69 ;  /* 0x00000045ff45723e */ /* 0x000fe200000000ff */
[----:B------:R-:W-:Y:S01]  /*5820*/  @P0 STG.E.U16 desc[UR12][R4.64+0xa2], R67 ;  /* 0x0000a24304000986 */ /* 0x000fe2000c10150c */
[----:B------:R-:W-:-:S02]  /*5830*/  ISETP.GT.AND P2, PT, R12, 0x8, P3 ;  /* 0x000000080c00780c */ /* 0x000fc40001f44270 */
[C---:B------:R-:W-:Y:S01]  /*5840*/  ISETP.GT.AND P3, PT, R9.reuse, 0x60, PT ;  /* 0x000000600900780c */ /* 0x040fe20003f64270 */
[----:B------:R-:W-:Y:S01]  /*5850*/  @P4 STG.E.U16 desc[UR12][R2.64+0xb0], R68 ;  /* 0x0000b04402004986 */ /* 0x000fe2000c10150c */
[----:B------:R-:W-:Y:S02]  /*5860*/  ISETP.GT.AND P0, PT, R9, 0x61, PT ;  /* 0x000000610900780c */ /* 0x000fe40003f04270 */
[C---:B------:R-:W-:Y:S01]  /*5870*/  ISETP.GT.AND P4, PT, R12.reuse, RZ, P3 ;  /* 0x000000ff0c00720c */ /* 0x040fe20001f84270 */
[----:B------:R-:W-:Y:S01]  /*5880*/  @P5 STG.E.U16 desc[UR12][R2.64+0xb2], R69 ;  /* 0x0000b24502005986 */ /* 0x000fe2000c10150c */
[----:B------:R-:W-:Y:S02]  /*5890*/  ISETP.GT.AND P5, PT, R12, RZ, P0 ;  /* 0x000000ff0c00720c */ /* 0x000fe400007a4270 */
[----:B------:R-:W-:Y:S02]  /*58a0*/  F2FP.F16.F32.PACK_AB R70, RZ, R70 ;  /* 0x00000046ff46723e */ /* 0x000fe400000000ff */
[----:B------:R-:W-:-:S02]  /*58b0*/  F2FP.F16.F32.PACK_AB R71, RZ, R71 ;  /* 0x00000047ff47723e */ /* 0x000fc400000000ff */
[----:B------:R-:W-:Y:S01]  /*58c0*/  F2FP.F16.F32.PACK_AB R72, RZ, R72 ;  /* 0x00000048ff48723e */ /* 0x000fe200000000ff */
[----:B------:R-:W-:Y:S01]  /*58d0*/  @P1 STG.E.U16 desc[UR12][R4.64+0xb0], R70 ;  /* 0x0000b04604001986 */ /* 0x000fe2000c10150c */
[----:B------:R-:W-:Y:S02]  /*58e0*/  F2FP.F16.F32.PACK_AB R73, RZ, R73 ;  /* 0x00000049ff49723e */ /* 0x000fe400000000ff */
[C---:B------:R-:W-:Y:S01]  /*58f0*/  ISETP.GT.AND P1, PT, R12.reuse, 0x8, P3 ;  /* 0x000000080c00780c */ /* 0x040fe20001f24270 */
[----:B------:R-:W-:Y:S01]  /*5900*/  @P2 STG.E.U16 desc[UR12][R4.64+0xb2], R71 ;  /* 0x0000b24704002986 */ /* 0x000fe2000c10150c */
[----:B------:R-:W-:Y:S02]  /*5910*/  ISETP.GT.AND P0, PT, R12, 0x8, P0 ;  /* 0x000000080c00780c */ /* 0x000fe40000704270 */
[----:B------:R-:W-:Y:S01]  /*5920*/  F2FP.F16.F32.PACK_AB R74, RZ, R74 ;  /* 0x0000004aff4a723e */ /* 0x000fe200000000ff */
[----:B------:R-:W-:Y:S01]  /*5930*/  @P4 STG.E.U16 desc[UR12][R2.64+0xc0], R72 ;  /* 0x0000c04802004986 */ /* 0x000fe2000c10150c */
[----:B------:R-:W-:-:S02]  /*5940*/  ISETP.GT.AND P4, PT, R9, 0x68, PT ;  /* 0x000000680900780c */ /* 0x000fc40003f84270 */
[----:B------:R-:W-:Y:S01]  /*5950*/  F2FP.F16.F32.PACK_AB R75, RZ, R75 ;  /* 0x0000004bff4b723e */ /* 0x000fe200000000ff */
[----:B------:R-:W-:Y:S01]  /*5960*/  @P5 STG.E.U16 desc[UR12][R2.64+0xc2], R73 ;  /* 0x0000c24902005986 */ /* 0x000fe2000c10150c */
[----:B------:R-:W-:Y:S02]  /*5970*/  ISETP.GT.AND P5, PT, R9, 0x69, PT ;  /* 0x000000690900780c */ /* 0x000fe40003fa4270 */
[C---:B------:R-:W-:Y:S01]  /*5980*/  ISETP.GT.AND P2, PT, R12.reuse, RZ, P4 ;  /* 0x000000ff0c00720c */ /* 0x040fe20002744270 */
[----:B------:R-:W-:Y:S01]  /*5990*/  @P1 STG.E.U16 desc[UR12][R4.64+0xc0], R74 ;  /* 0x0000c04a04001986 */ /* 0x000fe2000c10150c */
[----:B------:R-:W-:Y:S02]  /*59a0*/  ISETP.GT.AND P6, PT, R12, RZ, P5 ;  /* 0x000000ff0c00720c */ /* 0x000fe40002fc4270 */
[----:B------:R-:W-:Y:S01]  /*59b0*/  F2FP.F16.F32.PACK_AB R76, RZ, R76 ;  /* 0x0000004cff4c723e */ /* 0x000fe200000000ff */
[----:B------:R-:W-:Y:S01]  /*59c0*/  @P0 STG.E.U16 desc[UR12][R4.64+0xc2], R75 ;  /* 0x0000c24b04000986 */ /* 0x000fe2000c10150c */
[----:B------:R-:W-:-:S02]  /*59d0*/  F2FP.F16.F32.PACK_AB R77, RZ, R77 ;  /* 0x0000004dff4d723e */ /* 0x000fc400000000ff */
[C---:B------:R-:W-:Y:S02]  /*59e0*/  ISETP.GT.AND P3, PT, R9.reuse, 0x70, PT ;  /* 0x000000700900780c */ /* 0x040fe40003f64270 */
[C---:B------:R-:W-:Y:S02]  /*59f0*/  ISETP.GT.AND P4, PT, R12.reuse, 0x8, P4 ;  /* 0x000000080c00780c */ /* 0x040fe40002784270 */
[----:B------:R-:W-:Y:S01]  /*5a00*/  F2FP.F16.F32.PACK_AB R78, RZ, R78 ;  /* 0x0000004eff4e723e */ /* 0x000fe200000000ff */
[----:B------:R-:W-:Y:S01]  /*5a10*/  @P2 STG.E.U16 desc[UR12][R2.64+0xd0], R76 ;  /* 0x0000d04c02002986 */ /* 0x000fe2000c10150c */
[----:B------:R-:W-:Y:S02]  /*5a20*/  ISETP.GT.AND P2, PT, R9, 0x71, PT ;  /* 0x000000710900780c */ /* 0x000fe40003f44270 */
[----:B------:R-:W-:Y:S01]  /*5a30*/  F2FP.F16.F32.PACK_AB R79, RZ, R79 ;  /* 0x0000004fff4f723e */ /* 0x000fe200000000ff */
[----:B------:R-:W-:Y:S01]  /*5a40*/  @P6 STG.E.U16 desc[UR12][R2.64+0xd2], R77 ;  /* 0x0000d24d02006986 */ /* 0x000fe2000c10150c */
[----:B------:R-:W-:-:S02]  /*5a50*/  ISETP.GT.AND P6, PT, R12, 0x8, P5 ;  /* 0x000000080c00780c */ /* 0x000fc40002fc4270 */
[C---:B------:R-:W-:Y:S02]  /*5a60*/  ISETP.GT.AND P5, PT, R12.reuse, RZ, P3 ;  /* 0x000000ff0c00720c */ /* 0x040fe40001fa4270 */
[----:B------:R-:W-:Y:S01]  /*5a70*/  F2FP.F16.F32.PACK_AB R80, RZ, R80 ;  /* 0x00000050ff50723e */ /* 0x000fe200000000ff */
[----:B------:R-:W-:Y:S01]  /*5a80*/  @P4 STG.E.U16 desc[UR12][R4.64+0xd0], R78 ;  /* 0x0000d04e04004986 */ /* 0x000fe2000c10150c */
[C---:B------:R-:W-:Y:S02]  /*5a90*/  ISETP.GT.AND P1, PT, R9.reuse, 0x78, PT ;  /* 0x000000780900780c */ /* 0x040fe40003f24270 */
[----:B------:R-:W-:Y:S02]  /*5aa0*/  ISETP.GT.AND P0, PT, R9, 0x79, PT ;  /* 0x000000790900780c */ /* 0x000fe40003f04270 */
[C---:B------:R-:W-:Y:S02]  /*5ab0*/  ISETP.GT.AND P4, PT, R12.reuse, RZ, P2 ;  /* 0x000000ff0c00720c */ /* 0x040fe40001784270 */
[C---:B------:R-:W-:Y:S01]  /*5ac0*/  ISETP.GT.AND P3, PT, R12.reuse, 0x8, P3 ;  /* 0x000000080c00780c */ /* 0x040fe20001f64270 */
[----:B------:R-:W-:Y:S01]  /*5ad0*/  @P6 STG.E.U16 desc[UR12][R4.64+0xd2], R79 ;  /* 0x0000d24f04006986 */ /* 0x000fe2000c10150c */
[----:B------:R-:W-:-:S02]  /*5ae0*/  ISETP.GT.AND P2, PT, R12, 0x8, P2 ;  /* 0x000000080c00780c */ /* 0x000fc40001744270 */
[C---:B------:R-:W-:Y:S01]  /*5af0*/  ISETP.GT.AND P6, PT, R12.reuse, RZ, P0 ;  /* 0x000000ff0c00720c */ /* 0x040fe200007c4270 */
[----:B------:R-:W-:Y:S01]  /*5b00*/  @P5 STG.E.U16 desc[UR12][R2.64+0xe0], R80 ;  /* 0x0000e05002005986 */ /* 0x000fe2000c10150c */
[C---:B------:R-:W-:Y:S02]  /*5b10*/  ISETP.GT.AND P5, PT, R12.reuse, RZ, P1 ;  /* 0x000000ff0c00720c */ /* 0x040fe40000fa4270 */
[C---:B------:R-:W-:Y:S02]  /*5b20*/  ISETP.GT.AND P1, PT, R12.reuse, 0x8, P1 ;  /* 0x000000080c00780c */ /* 0x040fe40000f24270 */
[----:B------:R-:W-:Y:S02]  /*5b30*/  F2FP.F16.F32.PACK_AB R81, RZ, R81 ;  /* 0x00000051ff51723e */ /* 0x000fe400000000ff */
[----:B------:R-:W-:Y:S02]  /*5b40*/  F2FP.F16.F32.PACK_AB R82, RZ, R82 ;  /* 0x00000052ff52723e */ /* 0x000fe400000000ff */
[----:B------:R-:W-:Y:S01]  /*5b50*/  F2FP.F16.F32.PACK_AB R83, RZ, R83 ;  /* 0x00000053ff53723e */ /* 0x000fe200000000ff */
[----:B------:R-:W-:Y:S01]  /*5b60*/  @P4 STG.E.U16 desc[UR12][R2.64+0xe2], R81 ;  /* 0x0000e25102004986 */ /* 0x000fe2000c10150c */
[----:B------:R-:W-:-:S02]  /*5b70*/  ISETP.GT.AND P0, PT, R12, 0x8, P0 ;  /* 0x000000080c00780c */ /* 0x000fc40000704270 */
[----:B------:R-:W-:Y:S01]  /*5b80*/  F2FP.F16.F32.PACK_AB R84, RZ, R84 ;  /* 0x00000054ff54723e */ /* 0x000fe200000000ff */
[----:B------:R-:W-:Y:S01]  /*5b90*/  @P3 STG.E.U16 desc[UR12][R4.64+0xe0], R82 ;  /* 0x0000e05204003986 */ /* 0x000fe2000c10150c */
[----:B------:R-:W-:Y:S02]  /*5ba0*/  F2FP.F16.F32.PACK_AB R85, RZ, R85 ;  /* 0x00000055ff55723e */ /* 0x000fe400000000ff */
[----:B------:R-:W-:Y:S01]  /*5bb0*/  F2FP.F16.F32.PACK_AB R86, RZ, R86 ;  /* 0x00000056ff56723e */ /* 0x000fe200000000ff */
[----:B------:R-:W-:Y:S04]  /*5bc0*/  @P2 STG.E.U16 desc[UR12][R4.64+0xe2], R83 ;  /* 0x0000e25304002986 */ /* 0x000fe8000c10150c */
[----:B------:R-:W-:Y:S04]  /*5bd0*/  @P5 STG.E.U16 desc[UR12][R2.64+0xf0], R84 ;  /* 0x0000f05402005986 */ /* 0x000fe8000c10150c */
[----:B------:R0:W-:Y:S02]  /*5be0*/  @P6 STG.E.U16 desc[UR12][R2.64+0xf2], R85 ;  /* 0x0000f25502006986 */ /* 0x0001e4000c10150c */
[----:B0-----:R-:W-:-:S02]  /*5bf0*/  @P1 IMAD.MOV.U32 R2, RZ, RZ, R4 ;  /* 0x000000ffff021224 */ /* 0x001fc400078e0004 */
[----:B------:R-:W-:-:S05]  /*5c00*/  @P1 IMAD.MOV.U32 R3, RZ, RZ, R5 ;  /* 0x000000ffff031224 */ /* 0x000fca00078e0005 */
[----:B------:R0:W-:Y:S01]  /*5c10*/  @P1 STG.E.U16 desc[UR12][R2.64+0xf0], R86 ;  /* 0x0000f05602001986 */ /* 0x0001e2000c10150c */
[----:B------:R-:W-:Y:S05]  /*5c20*/  @!P0 EXIT ;  /* 0x000000000000894d */ /* 0x000fea0003800000 */
[----:B------:R-:W-:-:S05]  /*5c30*/  F2FP.F16.F32.PACK_AB R0, RZ, R0 ;  /* 0x00000000ff00723e */ /* 0x000fca00000000ff */
[----:B------:R-:W-:Y:S01]  /*5c40*/  STG.E.U16 desc[UR12][R4.64+0xf2], R0 ;  /* 0x0000f20004007986 */ /* 0x000fe2000c10150c */
[----:B------:R-:W-:Y:S05]  /*5c50*/  EXIT ;  /* 0x000000000000794d */ /* 0x000fea0003800000 */
.L_x_10:
[----:B------:R-:W-:-:S13]  /*5c60*/  ISETP.NE.AND P0, PT, R3, RZ, PT ;  /* 0x000000ff0300720c */ /* 0x000fda0003f05270 */
[----:B------:R-:W-:Y:S05]  /*5c70*/  @P0 EXIT ;  /* 0x000000000000094d */ /* 0x000fea0003800000 */
[----:B------:R-:W-:-:S13]  /*5c80*/  ELECT P0, URZ, PT ;  /* 0x00000000003f782f */ /* 0x000fda0003800000 */
[----:B------:R-:W-:Y:S05]  /*5c90*/  @!P0 BRA `(.L_x_147) ;  /* 0x0000000400c08947 */ /* 0x000fea0003800000 */
[----:B------:R-:W-:Y:S02]  /*5ca0*/  ISETP.GE.AND P0, PT, R11, 0x1, PT ;  /* 0x000000010b00780c */ /* 0x000fe40003f06270 */
[----:B------:R-:W-:-:S04]  /*5cb0*/  SHF.R.S32.HI R3, RZ, 0x1f, R12 ;  /* 0x0000001fff037819 */ /* 0x000fc8000001140c */
[----:B------:R-:W-:-:S07]  /*5cc0*/  LEA.HI R3, R3, R12, RZ, 0x7 ;  /* 0x0000000c03037211 */ /* 0x000fce00078f38ff */
[----:B------:R-:W-:Y:S05]  /*5cd0*/  @!P0 BRA `(.L_x_147) ;  /* 0x0000000400b08947 */ /* 0x000fea0003800000 */
[----:B---3-5:R-:W0:Y:S01]  /*5ce0*/  S2R R6, SR_CTAID.X ;  /* 0x0000000000067919 */ /* 0x028e220000002500 */
[----:B------:R-:W1:Y:S01]  /*5cf0*/  LDC.64 R4, c[0x0][0x4d8] ;  /* 0x00013600ff047b82 */ /* 0x000e620000000a00 */
[----:B------:R-:W-:Y:S01]  /*5d00*/  LOP3.LUT R3, R3, 0xffffff80, RZ, 0xc0, !PT ;  /* 0xffffff8003037812 */ /* 0x000fe200078ec0ff */
[----:B------:R-:W-:Y:S01]  /*5d10*/  IMAD.SHL.U32 R7, R7, 0x80, RZ ;  /* 0x0000008007077824 */ /* 0x000fe200078e00ff */
[----:B------:R-:W-:Y:S01]  /*5d20*/  LOP3.LUT P0, RZ, R12, 0x1f, RZ, 0xc0, !PT ;  /* 0x0000001f0cff7812 */ /* 0x000fe2000780c0ff */
[----:B------:R-:W-:Y:S01]  /*5d30*/  ULDC.64 UR4, c[0x0][0x4b0] ;  /* 0x00012c0000047ab9 */ /* 0x000fe20000000a00 */
[----:B------:R-:W-:Y:S01]  /*5d40*/  LOP3.LUT R9, R2, 0x2, RZ, 0xfc, !PT ;  /* 0x0000000202097812 */ /* 0x000fe200078efcff */
[----:B------:R-:W-:Y:S02]  /*5d50*/  IMAD.IADD R3, R12, 0x1, -R3 ;  /* 0x000000010c037824 */ /* 0x000fe400078e0a03 */
[----:B------:R-:W-:Y:S02]  /*5d60*/  VIADD R12, R14, 0x1 ;  /* 0x000000010e0c7836 */ /* 0x000fe40000000000 */
[----:B------:R-:W-:Y:S01]  /*5d70*/  IMAD.MOV.U32 R11, RZ, RZ, RZ ;  /* 0x000000ffff0b7224 */ /* 0x000fe200078e00ff */
[C---:B------:R-:W-:Y:S01]  /*5d80*/  ISETP.NE.AND P2, PT, R3.reuse, RZ, PT ;  /* 0x000000ff0300720c */ /* 0x040fe20003f45270 */
[----:B------:R-:W-:Y:S01]  /*5d90*/  IMAD.MOV.U32 R0, RZ, RZ, 0x1 ;  /* 0x00000001ff007424 */ /* 0x000fe200078e00ff */
[----:B------:R-:W-:Y:S01]  /*5da0*/  ISETP.NE.OR P0, PT, R3, RZ, !P0 ;  /* 0x000000ff0300720c */ /* 0x000fe20004705670 */
[----:B------:R-:W-:-:S02]  /*5db0*/  IMAD.MOV.U32 R3, RZ, RZ, RZ ;  /* 0x000000ffff037224 */ /* 0x000fc400078e00ff */
[----:B------:R-:W-:Y:S02]  /*5dc0*/  VIADD R13, R7, 0x40 ;  /* 0x00000040070d7836 */ /* 0x000fe40000000000 */
[----:B-1----:R-:W-:Y:S02]  /*5dd0*/  IMAD R15, R15, UR4, R4 ;  /* 0x000000040f0f7c24 */ /* 0x002fe4000f8e0204 */
[----:B------:R-:W-:Y:S02]  /*5de0*/  IMAD R8, R8, UR5, R5 ;  /* 0x0000000508087c24 */ /* 0x000fe4000f8e0205 */
[----:B0-----:R-:W-:-:S07]  /*5df0*/  IMAD.SHL.U32 R6, R6, 0x40, RZ ;  /* 0x0000004006067824 */ /* 0x001fce00078e00ff */
.L_x_151:
[----:B------:R-:W0:Y:S01]  /*5e00*/  S2R R5, SR_CgaCtaId ;  /* 0x0000000000057919 */ /* 0x000e220000008800 */
[----:B------:R-:W-:-:S04]  /*5e10*/  MOV R4, 0x400 ;  /* 0x0000040000047802 */ /* 0x000fc80000000f00 */
[----:B0-----:R-:W-:Y:S02]  /*5e20*/  LEA R10, R5, R4, 0x18 ;  /* 0x00000004050a7211 */ /* 0x001fe400078ec0ff */
[----:B------:R-:W-:-:S03]  /*5e30*/  SHF.L.U32 R4, R0, 0x1f, RZ ;  /* 0x0000001f00047819 */ /* 0x000fc600000006ff */
[----:B------:R-:W-:-:S07]  /*5e40*/  IMAD R5, R3, 0x8, R10 ;  /* 0x0000000803057824 */ /* 0x000fce00078e020a */
.L_x_148:
[----:B0-----:R0:W1:Y:S02]  /*5e50*/  SYNCS.PHASECHK.TRANS64.TRYWAIT P1, [R5+URZ+0x36090], R4 ;  /* 0x03609004050075a7 */ /* 0x001064000802017f */
[----:B-1----:R-:W-:Y:S05]  /*5e60*/  @!P1 NANOSLEEP.SYNCS 0x989680 ;  /* 0x009896800000995d */ /* 0x002fea0003900000 */
[----:B------:R-:W1:Y:S02]  /*5e70*/  @!P1 SYNCS.PHASECHK.TRANS64 P1, [R5+URZ+0x36090], R4 ;  /* 0x03609004050095a7 */ /* 0x000e64000802007f */
[----:B-1----:R-:W-:Y:S05]  /*5e80*/  @!P1 BRA `(.L_x_148) ;  /* 0xfffffffc00f09947 */ /* 0x002fea000383ffff */
[----:B0-----:R-:W0:Y:S02]  /*5e90*/  @!P2 LDC R4, c[0x0][0x500] ;  /* 0x00014000ff04ab82 */ /* 0x001e240000000800 */
[----:B0-----:R0:W-:Y:S02]  /*5ea0*/  @!P2 SYNCS.ARRIVE.TRANS64 RZ, [R5+URZ+0x36000], R4 ;  /* 0x0360000405ffa9a7 */ /* 0x0011e4000800003f */
[----:B0-----:R-:W-:-:S04]  /*5eb0*/  PRMT R4, R9, 0x9910, RZ ;  /* 0x0000991009047816 */ /* 0x001fc800000000ff */
[----:B------:R-:W-:-:S13]  /*5ec0*/  ISETP.NE.AND P1, PT, R4, 0x2, PT ;  /* 0x000000020400780c */ /* 0x000fda0003f25270 */
[----:B------:R-:W-:Y:S05]  /*5ed0*/  @P1 BRA `(.L_x_149) ;  /* 0x0000000000041947 */ /* 0x000fea0003800000 */
[----:B------:R-:W-:Y:S01]  /*5ee0*/  BPT.TRAP 0x1 ;  /* 0x000000040000795c */ /* 0x000fe20000300000 */
.L_x_149:
[----:B------:R-:W-:Y:S05]  /*5ef0*/  @P0 BRA `(.L_x_150) ;  /* 0x0000000000040947 */ /* 0x000fea0003800000 */
[----:B------:R-:W-:Y:S01]  /*5f00*/  BPT.TRAP 0x1 ;  /* 0x000000040000795c */ /* 0x000fe20000300000 */
.L_x_150:
[----:B------:R-:W-:Y:S01]  /*5f10*/  ULDC UR8, c[0x0][0x48c] ;  /* 0x0001230000087ab9 */ /* 0x000fe20000000800 */
[----:B------:R-:W-:Y:S01]  /*5f20*/  R2UR UR14, R11 ;  /* 0x000000000b0e72ca */ /* 0x000fe200000e0000 */
[----:B------:R-:W-:Y:S01]  /*5f30*/  UISETP.NE.AND UP0, UPT, UR8, 0x1, UPT ;  /* 0x000000010800788c */ /* 0x000fe2000bf05270 */
[----:B------:R-:W-:Y:S01]  /*5f40*/  R2UR UR16, R5 ;  /* 0x00000000051072ca */ /* 0x000fe200000e0000 */
[----:B------:R-:W-:Y:S01]  /*5f50*/  ULDC UR30, c[0x0][0x498] ;  /* 0x00012600001e7ab9 */ /* 0x000fe20000000800 */
[----:B------:R-:W-:Y:S01]  /*5f60*/  PRMT R4, R15, 0x40, R8 ;  /* 0x000000400f047816 */ /* 0x000fe20000000008 */
[----:B------:R-:W-:Y:S01]  /*5f70*/  UIADD3 UR17, -UR8, URZ, URZ ;  /* 0x0000003f08117290 */ /* 0x000fe2000fffe13f */
[----:B------:R-:W-:Y:S01]  /*5f80*/  VIADD R12, R12, 0xffffffff ;  /* 0xffffffff0c0c7836 */ /* 0x000fe20000000000 */
[----:B------:R-:W-:Y:S01]  /*5f90*/  ULDC.64 UR32, c[0x0][0x198] ;  /* 0x0000660000207ab9 */ /* 0x000fe20000000a00 */
[----:B------:R-:W-:Y:S01]  /*5fa0*/  ULDC.64 UR24, c[0x0][0x4b8] ;  /* 0x00012e0000187ab9 */ /* 0x000fe20000000a00 */
[----:B------:R-:W-:-:S02]  /*5fb0*/  UIADD3 UR22, UP1, UR32, 0xf0, URZ ;  /* 0x000000f020167890 */ /* 0x000fc4000ff3e03f */
[----:B------:R-:W-:Y:S01]  /*5fc0*/  UIADD3 UR32, UP2, UR32, 0x1f0, URZ ;  /* 0x000001f020207890 */ /* 0x000fe2000ff5e03f */
[----:B------:R-:W-:Y:S01]  /*5fd0*/  ISETP.GT.AND P3, PT, R12, 0x1, PT ;  /* 0x000000010c00780c */ /* 0x000fe20003f64270 */
[----:B------:R-:W-:Y:S01]  /*5fe0*/  @UP0 ULDC.64 UR10, c[0x0][0x490] ;  /* 0x00012400000a0ab9 */ /* 0x000fe20000000a00 */
[----:B------:R-:W-:Y:S01]  /*5ff0*/  @UP0 ULDC.64 UR12, c[0x0][0x490] ;  /* 0x00012400000c0ab9 */ /* 0x000fe20000000a00 */
[----:B------:R-:W-:Y:S01]  /*6000*/  UIMAD.WIDE.U32 UR4, UR14, UR10, URZ ;  /* 0x0000000a0e0472a5 */ /* 0x000fe2000f8e003f */
[----:B------:R-:W-:Y:S01]  /*6010*/  R2UR UR10, R10 ;  /* 0x000000000a0a72ca */ /* 0x000fe200000e0000 */
[----:B------:R-:W-:Y:S01]  /*6020*/  UIMAD.WIDE.U32 UR6, UR14, UR12, URZ ;  /* 0x0000000c0e0672a5 */ /* 0x000fe2000f8e003f */
[C---:B------:R-:W-:Y:S01]  /*6030*/  IMAD R10, R3.reuse, 0x2000, R10 ;  /* 0x00002000030a7824 */ /* 0x040fe200078e020a */
[----:B------:R-:W-:Y:S01]  /*6040*/  UMOV UR9, UR14 ;  /* 0x0000000e00097c82 */ /* 0x000fe20008000000 */
[----:B------:R-:W-:Y:S01]  /*6050*/  UMOV UR12, UR14 ;  /* 0x0000000e000c7c82 */ /* 0x000fe20008000000 */
[----:B------:R-:W-:Y:S01]  /*6060*/  @UP0 USHF.R.U32.HI UR9, URZ, UR11, UR5 ;  /* 0x0000000b3f090299 */ /* 0x000fe20008011605 */
[----:B------:R-:W-:Y:S01]  /*6070*/  R2UR UR4, R3 ;  /* 0x00000000030472ca */ /* 0x000fe200000e0000 */
[----:B------:R-:W-:Y:S01]  /*6080*/  @UP0 USHF.R.U32.HI UR12, URZ, UR13, UR7 ;  /* 0x0000000d3f0c0299 */ /* 0x000fe20008011607 */
[----:B------:R-:W-:Y:S01]  /*6090*/  R2UR UR6, R10 ;  /* 0x000000000a0672ca */ /* 0x000fe200000e0000 */
[----:B------:R-:W-:Y:S01]  /*60a0*/  UISETP.NE.AND UP0, UPT, UR30, 0x1, UPT ;  /* 0x000000011e00788c */ /* 0x000fe2000bf05270 */
[----:B------:R-:W-:Y:S01]  /*60b0*/  R2UR UR7, R11 ;  /* 0x000000000b0772ca */ /* 0x000fe200000e0000 */
[----:B------:R-:W-:Y:S01]  /*60c0*/  UIADD3 UR5, UR16, 0x36000, URZ ;  /* 0x0003600010057890 */ /* 0x000fe2000fffe03f */
[----:B------:R-:W-:Y:S01]  /*60d0*/  VIADD R3, R3, 0x1 ;  /* 0x0000000103037836 */ /* 0x000fe20000000000 */
[----:B------:R-:W-:Y:S01]  /*60e0*/  UMOV UR21, UR9 ;  /* 0x0000000900157c82 */ /* 0x000fe20008000000 */
[----:B------:R-:W-:Y:S01]  /*60f0*/  UMOV UR13, UR12 ;  /* 0x0000000c000d7c82 */ /* 0x000fe20008000000 */
[----:B------:R-:W-:Y:S01]  /*6100*/  ULDC.64 UR26, c[0x0][0x4d0] ;  /* 0x00013400001a7ab9 */ /* 0x000fe20000000a00 */
[----:B------:R-:W-:Y:S01]  /*6110*/  UIADD3.X UR23, URZ, UR33, URZ, UP1, !UPT ;  /* 0x000000213f177290 */ /* 0x000fe20008ffe43f */
[----:B------:R-:W-:Y:S01]  /*6120*/  ISETP.NE.AND P1, PT, R3, 0x12, PT ;  /* 0x000000120300780c */ /* 0x000fe20003f25270 */
[----:B------:R-:W-:Y:S01]  /*6130*/  UIADD3.X UR33, URZ, UR33, URZ, UP2, !UPT ;  /* 0x000000213f217290 */ /* 0x000fe200097fe43f */
[----:B------:R-:W-:Y:S01]  /*6140*/  VIADD R11, R11, 0x20 ;  /* 0x000000200b0b7836 */ /* 0x000fe20000000000 */
[----:B------:R-:W-:Y:S01]  /*6150*/  @UP0 ULDC UR28, c[0x0][0x49c] ;  /* 0x00012700001c0ab9 */ /* 0x000fe20000000800 */
[----:B------:R-:W-:Y:S01]  /*6160*/  ULEA UR4, UR4, UR10, 0xc ;  /* 0x0000000a04047291 */ /* 0x000fe2000f8e603f */
[----:B------:R-:W-:Y:S01]  /*6170*/  SEL R5, RZ, 0x1, P1 ;  /* 0x00000001ff057807 */ /* 0x000fe20000800000 */
[----:B------:R-:W-:Y:S01]  /*6180*/  UIMAD.WIDE.U32 UR28, UR12, UR28, URZ ;  /* 0x0000001c0c1c72a5 */ /* 0x000fe2000f8e003f */
[----:B------:R-:W-:Y:S01]  /*6190*/  SEL R3, R3, RZ, P1 ;  /* 0x000000ff03037207 */ /* 0x000fe20000800000 */
[----:B------:R-:W-:Y:S01]  /*61a0*/  @UP0 ULDC UR10, c[0x0][0x49c] ;  /* 0x00012700000a0ab9 */ /* 0x000fe20000000800 */
[----:B------:R-:W-:Y:S01]  /*61b0*/  @UP0 ULDC UR18, c[0x0][0x4a0] ;  /* 0x0001280000120ab9 */ /* 0x000fe20000000800 */
[----:B------:R-:W-:Y:S01]  /*61c0*/  UIMAD.WIDE.U32 UR10, UR9, UR10, URZ ;  /* 0x0000000a090a72a5 */ /* 0x000fe2000f8e003f */
[----:B------:R-:W-:Y:S01]  /*61d0*/  LOP3.LUT R0, R0, R5, RZ, 0x3c, !PT ;  /* 0x0000000500007212 */ /* 0x000fe200078e3cff */
[----:B------:R-:W-:Y:S01]  /*61e0*/  @UP0 ULDC UR20, c[0x0][0x4a0] ;  /* 0x0001280000140ab9 */ /* 0x000fe20000000800 */
[----:B------:R-:W-:Y:S01]  /*61f0*/  R2UR UR28, R4 ;  /* 0x00000000041c72ca */ /* 0x000fe200000e0000 */
[----:B------:R-:W-:Y:S01]  /*6200*/  @UP0 USHF.R.U32.HI UR21, URZ, UR18, UR11 ;  /* 0x000000123f150299 */ /* 0x000fe2000801160b */
[----:B------:R-:W-:Y:S01]  /*6210*/  R2UR UR18, R7 ;  /* 0x00000000071272ca */ /* 0x000fe200000e0000 */
[----:B------:R-:W-:Y:S01]  /*6220*/  @UP0 USHF.R.U32.HI UR13, URZ, UR20, UR29 ;  /* 0x000000143f0d0299 */ /* 0x000fe2000801161d */
[----:B------:R-:W-:Y:S01]  /*6230*/  R2UR UR10, R13 ;  /* 0x000000000d0a72ca */ /* 0x000fe200000e0000 */
[----:B------:R-:W-:-:S02]  /*6240*/  UIADD3 UR20, -UR21, URZ, URZ ;  /* 0x0000003f15147290 */ /* 0x000fc4000fffe13f */
[----:B------:R-:W-:Y:S02]  /*6250*/  UIADD3 UR11, -UR13, URZ, URZ ;  /* 0x0000003f0d0b7290 */ /* 0x000fe4000fffe13f */
[----:B------:R-:W-:Y:S02]  /*6260*/  UIADD3 UR16, UR6, 0x12000, URZ ;  /* 0x0001200006107890 */ /* 0x000fe4000fffe03f */
[----:B------:R-:W-:Y:S01]  /*6270*/  UIADD3 UR8, UR6, 0x13000, URZ ;  /* 0x0001300006087890 */ /* 0x000fe2000fffe03f */
[----:B------:R-:W-:Y:S01]  /*6280*/  R2UR UR6, R6 ;  /* 0x00000000060672ca */ /* 0x000fe200000e0000 */
[----:B------:R-:W-:Y:S02]  /*6290*/  UIMAD UR19, UR9, UR17, UR7 ;  /* 0x00000011091372a4 */ /* 0x000fe4000f8e0207 */
[----:B------:R-:W-:Y:S02]  /*62a0*/  UIMAD UR17, UR12, UR17, UR7 ;  /* 0x000000110c1172a4 */ /* 0x000fe4000f8e0207 */
[----:B------:R-:W-:-:S02]  /*62b0*/  UIMAD UR20, UR30, UR20, UR9 ;  /* 0x000000141e1472a4 */ /* 0x000fc4000f8e0209 */
[----:B------:R-:W-:Y:S02]  /*62c0*/  UIMAD UR12, UR30, UR11, UR12 ;  /* 0x0000000b1e0c72a4 */ /* 0x000fe4000f8e020c */
[----:B------:R-:W-:Y:S02]  /*62d0*/  UIMAD UR19, UR19, UR24, UR26 ;  /* 0x00000018131372a4 */ /* 0x000fe4000f8e021a */
[----:B------:R-:W-:Y:S02]  /*62e0*/  UIMAD UR20, UR20, UR25, UR27 ;  /* 0x00000019141472a4 */ /* 0x000fe4000f8e021b */
[----:B------:R-:W-:Y:S02]  /*62f0*/  UPRMT UR28, UR28, 0x5410, URZ ;  /* 0x000054101c1c7896 */ /* 0x000fe4000800003f */
[----:B------:R-:W-:Y:S02]  /*6300*/  UIMAD UR11, UR17, UR24, UR26 ;  /* 0x00000018110b72a4 */ /* 0x000fe4000f8e021a */
[----:B------:R-:W-:Y:S01]  /*6310*/  UIMAD UR12, UR12, UR25, UR27 ;  /* 0x000000190c0c72a4 */ /* 0x000fe2000f8e021b */
[----:B------:R-:W-:Y:S01]  /*6320*/  UMOV UR14, 0x0 ;  /* 0x00000000000e7882 */ /* 0x000fe20000000000 */
[----:B------:R-:W-:Y:S01]  /*6330*/  UMOV UR15, 0x10000000 ;  /* 0x10000000000f7882 */ /* 0x000fe20000000000 */
[----:B------:R-:W-:Y:S01]  /*6340*/  UMOV UR17, UR5 ;  /* 0x0000000500117c82 */ /* 0x000fe20008000000 */
[----:B------:R0:W-:Y:S01]  /*6350*/  UTMALDG.2D [UR4], [UR22], desc[UR14] ;  /* 0x00000e04160075b4 */ /* 0x0001e20008009000 */
[----:B------:R-:W-:Y:S01]  /*6360*/  UMOV UR9, UR5 ;  /* 0x0000000500097c82 */ /* 0x000fe20008000000 */
[----:B------:R0:W-:Y:S03]  /*6370*/  UTMALDG.4D.IM2COL [UR16], [UR32], UR28 ;  /* 0x00000010200073b4 */ /* 0x0001e6000805801c */
[----:B------:R0:W-:Y:S02]  /*6380*/  UTMALDG.4D.IM2COL [UR8], [UR32], UR28 ;  /* 0x00000008200073b4 */ /* 0x0001e4000805801c */
[----:B0-----:R-:W-:Y:S05]  /*6390*/  @P3 BRA `(.L_x_151) ;  /* 0xfffffff800983947 */ /* 0x001fea000383ffff */
.L_x_147:
[----:B------:R-:W-:Y:S01]  /*63a0*/  ISETP.GE.U32.AND P2, PT, R14, 0x12, PT ;  /* 0x000000120e00780c */ /* 0x000fe20003f46070 */
[----:B------:R-:W-:Y:S05]  /*63b0*/  WARPSYNC.ALL ;  /* 0x0000000000007948 */ /* 0x000fea0003800000 */
[----:B------:R-:W-:-:S07]  /*63c0*/  ELECT P1, URZ, PT ;  /* 0x00000000003f782f */ /* 0x000fce0003820000 */
[----:B------:R-:W-:-:S05]  /*63d0*/  @P2 IMAD.WIDE.U32 R4, R14, 0x38e38e39, RZ ;  /* 0x38e38e390e042825 */ /* 0x000fca00078e00ff */
[----:B-----5:R-:W-:-:S04]  /*63e0*/  @P2 SHF.R.U32.HI R0, RZ, 0x2, R5 ;  /* 0x00000002ff002819 */ /* 0x020fc80000011605 */
[----:B------:R-:W-:-:S04]  /*63f0*/  @P2 LOP3.LUT R0, R0, 0x1, RZ, 0xc0, !PT ;  /* 0x0000000100002812 */ /* 0x000fc800078ec0ff */
[----:B------:R-:W-:Y:S01]  /*6400*/  @P2 ISETP.NE.U32.AND P0, PT, R0, 0x1, PT ;  /* 0x000000010000280c */ /* 0x000fe20003f05070 */
[----:B------:R-:W-:-:S12]  /*6410*/  @!P1 EXIT ;  /* 0x000000000000994d */ /* 0x000fd80003800000 */
[----:B------:R-:W-:Y:S01]  /*6420*/  LOP3.LUT R2, R2, 0x2, RZ, 0xfc, !PT ;  /* 0x0000000202027812 */ /* 0x000fe200078efcff */
[----:B------:R-:W-:Y:S01]  /*6430*/  IMAD.MOV.U32 R0, RZ, RZ, 0x1 ;  /* 0x00000001ff007424 */ /* 0x000fe200078e00ff */
[----:B------:R-:W-:Y:S02]  /*6440*/  @P2 ISETP.NE.U32.AND.EX P0, PT, RZ, RZ, PT, P0 ;  /* 0x000000ffff00220c */ /* 0x000fe40003f05100 */
[----:B------:R-:W-:Y:S02]  /*6450*/  ISETP.NE.AND P1, PT, R2, 0x3, PT ;  /* 0x000000030200780c */ /* 0x000fe40003f25270 */
[----:B------:R-:W-:-:S11]  /*6460*/  @P2 SEL R0, RZ, 0x1, !P0 ;  /* 0x00000001ff002807 */ /* 0x000fd60004000000 */
[----:B------:R-:W-:Y:S05]  /*6470*/  @!P1 BRA `(.L_x_152) ;  /* 0x0000000000049947 */ /* 0x000fea0003800000 */
[----:B------:R-:W-:Y:S01]  /*6480*/  BPT.TRAP 0x1 ;  /* 0x000000040000795c */ /* 0x000fe20000300000 */
.L_x_152:
[----:B------:R-:W0:Y:S01]  /*6490*/  S2R R5, SR_CgaCtaId ;  /* 0x0000000000057919 */ /* 0x000e220000008800 */
[----:B------:R-:W-:Y:S01]  /*64a0*/  IMAD.WIDE.U32 R2, R14, 0x38e38e39, RZ ;  /* 0x38e38e390e027825 */ /* 0x000fe200078e00ff */
[----:B------:R-:W-:-:S04]  /*64b0*/  MOV R2, 0x400 ;  /* 0x0000040000027802 */ /* 0x000fc80000000f00 */
[----:B------:R-:W-:Y:S02]  /*64c0*/  SHF.R.U32.HI R3, RZ, 0x2, R3 ;  /* 0x00000002ff037819 */ /* 0x000fe40000011603 */
[----:B0-----:R-:W-:-:S03]  /*64d0*/  LEA R5, R5, R2, 0x18 ;  /* 0x0000000205057211 */ /* 0x001fc600078ec0ff */
[----:B------:R-:W-:Y:S02]  /*64e0*/  IMAD R2, R3, -0x12, R14 ;  /* 0xffffffee03027824 */ /* 0x000fe400078e020e */
[----:B------:R-:W-:Y:S01]  /*64f0*/  VIADD R3, R5, 0x36090 ;  /* 0x0003609005037836 */ /* 0x000fe20000000000 */
[----:B------:R-:W-:-:S03]  /*6500*/  SHF.L.U32 R5, R0, 0x1f, RZ ;  /* 0x0000001f00057819 */ /* 0x000fc600000006ff */
[----:B------:R-:W-:-:S07]  /*6510*/  IMAD R4, R2, 0x8, R3 ;  /* 0x0000000802047824 */ /* 0x000fce00078e0203 */
.L_x_153:
[----:B0-----:R0:W1:Y:S02]  /*6520*/  SYNCS.PHASECHK.TRANS64.TRYWAIT P0, [R4+URZ], R5 ;  /* 0x00000005040075a7 */ /* 0x001064000800017f */
[----:B-1----:R-:W-:Y:S05]  /*6530*/  @!P0 NANOSLEEP.SYNCS 0x989680 ;  /* 0x009896800000895d */ /* 0x002fea0003900000 */
[----:B------:R-:W1:Y:S02]  /*6540*/  @!P0 SYNCS.PHASECHK.TRANS64 P0, [R4+URZ], R5 ;  /* 0x00000005040085a7 */ /* 0x000e64000800007f */
[----:B-1----:R-:W-:Y:S05]  /*6550*/  @!P0 BRA `(.L_x_153) ;  /* 0xfffffffc00f08947 */ /* 0x002fea000383ffff */
[----:B------:R-:W-:-:S05]  /*6560*/  VIADD R2, R2, 0x1 ;  /* 0x0000000102027836 */ /* 0x000fca0000000000 */
[----:B------:R-:W-:-:S04]  /*6570*/  ISETP.NE.AND P0, PT, R2, 0x12, PT ;  /* 0x000000120200780c */ /* 0x000fc80003f05270 */
[----:B0-----:R-:W-:Y:S02]  /*6580*/  SEL R5, RZ, 0x1, P0 ;  /* 0x00000001ff057807 */ /* 0x001fe40000000000 */
[----:B------:R-:W-:Y:S02]  /*6590*/  SEL R2, R2, RZ, P0 ;  /* 0x000000ff02027207 */ /* 0x000fe40000000000 */
[----:B------:R-:W-:-:S03]  /*65a0*/  LOP3.LUT R7, R0, R5, RZ, 0x3c, !PT ;  /* 0x0000000500077212 */ /* 0x000fc600078e3cff */
[----:B------:R-:W-:Y:S01]  /*65b0*/  IMAD R0, R2, 0x8, R3 ;  /* 0x0000000802007824 */ /* 0x000fe200078e0203 */
[----:B------:R-:W-:-:S07]  /*65c0*/  SHF.L.U32 R5, R7, 0x1f, RZ ;  /* 0x0000001f07057819 */ /* 0x000fce00000006ff */
.L_x_154:
        /* <DEDUP_REMOVED lines=11> */
.L_x_155:
        /* <DEDUP_REMOVED lines=11> */
.L_x_156:
        /* <DEDUP_REMOVED lines=11> */
.L_x_157:
        /* <DEDUP_REMOVED lines=11> */
.L_x_158:
        /* <DEDUP_REMOVED lines=11> */
.L_x_159:
        /* <DEDUP_REMOVED lines=11> */
.L_x_160:
        /* <DEDUP_REMOVED lines=11> */
.L_x_161:
        /* <DEDUP_REMOVED lines=11> */
.L_x_162:
        /* <DEDUP_REMOVED lines=11> */
.L_x_163:
        /* <DEDUP_REMOVED lines=11> */
.L_x_164:
        /* <DEDUP_REMOVED lines=11> */
.L_x_165:
        /* <DEDUP_REMOVED lines=11> */
.L_x_166:
        /* <DEDUP_REMOVED lines=11> */
.L_x_167:
        /* <DEDUP_REMOVED lines=11> */
.L_x_168:
        /* <DEDUP_REMOVED lines=11> */
.L_x_169:
        /* <DEDUP_REMOVED lines=11> */
.L_x_170:
[----:B0-----:R0:W1:Y:S02]  /*70d0*/  SYNCS.PHASECHK.TRANS64.TRYWAIT P0, [R2+URZ], R3 ;  /* 0x00000003020075a7 */ /* 0x001064000800017f */
[----:B-1----:R-:W-:Y:S05]  /*70e0*/  @!P0 NANOSLEEP.SYNCS 0x989680 ;  /* 0x009896800000895d */ /* 0x002fea0003900000 */
[----:B------:R-:W1:Y:S02]  /*70f0*/  @!P0 SYNCS.PHASECHK.TRANS64 P0, [R2+URZ], R3 ;  /* 0x00000003020085a7 */ /* 0x000e64000800007f */
[----:B-1----:R-:W-:Y:S05]  /*7100*/  @P0 EXIT ;  /* 0x000000000000094d */ /* 0x002fea0003800000 */
[----:B------:R-:W-:Y:S05]  /*7110*/  BRA `(.L_x_170) ;  /* 0xfffffffc00ec7947 */ /* 0x000fea000383ffff */
.L_x_171:
[----:B------:R-:W-:-:S00]  /*7120*/  BRA `(.L_x_171) ;  /* 0xfffffffc00fc7947 */ /* 0x000fc0000383ffff */
[----:B------:R-:W-:-:S00]  /*7130*/  NOP ;  /* 0x0000000000007918 */ /* 0x000fc00000000000 */
        /* <DEDUP_REMOVED lines=12> */
.L_x_172:


//--------------------- .nv.shared._ZN7cutlass13device_kernelINS_4conv6kernel13ConvUniversalINS1_16ConvProblemShapeILNS1_8OperatorE2ELi2EEENS1_10collective14CollectiveConvINS1_46MainloopSm90TmaGmmaWarpSpecializedImplicitGemmILS5_2ELi18ELi2EN4cute5tupleIJNSA_1CILi1EEESD_SD_EEENS1_36KernelImplicitTmaWarpSpecializedSm90ELi1EEENSB_IJNSC_ILi64EEENSB_IJNSC_ILi128EEEEEENSB_IJNSC_ILi32EEEEEEEEENS_6half_tESN_NSA_8TiledMMAINSA_8MMA_AtomIJNSA_4SM904GMMA26MMA_64x128x16_F32F16F16_SSILNSR_5MajorE1ELST_1ELNSR_7ScaleInE1ELSU_1EEEEEENSA_6LayoutISE_NSB_IJNSC_ILi0EEESY_SY_EEEEENSB_IJNSA_10UnderscoreES11_S11_EEEEENS7_6detail26Sm90ImplicitGemmTileTraitsINSA_13SM90_TMA_LOADENSA_14ComposedLayoutINSA_7SwizzleILi3ELi4ELi3EEENSA_18smem_ptr_flag_bitsILi16EEENSX_INSB_IJNSB_IJSH_SD_EEENSB_IJNSC_ILi8EEENSC_ILi4EEEEEENSB_IJSD_NSC_ILi18EEEEEEEEENSB_IJNSB_IJSD_SY_EEENSB_IJSH_NSC_ILi512EEEEEENSB_IJSY_NSC_ILi2048EEEEEEEEEEEEEvEENS15_INSA_20SM90_TMA_LOAD_IM2COLENS17_IS19_S1B_NSX_INSB_IJNSB_IJSH_NSC_ILi2EEEEEES1F_S1H_EEENSB_IJNSB_IJSD_S1M_EEES1L_NSB_IJSY_NSC_ILi4096EEEEEEEEEEEEEvEEEENS_8epilogue10collective6detail29Sm90TmaWarpSpecializedAdapterINS25_15DefaultEpilogueISN_NSB_IJlNSB_IJSD_llEEESY_EEES2A_NS24_6thread17LinearCombinationISN_Li1EffLNS2B_9ScaleType4KindE0ELNS_15FloatRoundStyleE2ESN_EENS_4gemm15EpilogueDefaultEEEEEvvEEEEvNT_6ParamsE --------------------------
	.section	.nv.shared._ZN7cutlass13device_kernelINS_4conv6kernel13ConvUniversalINS1_16ConvProblemShapeILNS1_8OperatorE2ELi2EEENS1_10collective14CollectiveConvINS1_46MainloopSm90TmaGmmaWarpSpecializedImplicitGemmILS5_2ELi18ELi2EN4cute5tupleIJNSA_1CILi1EEESD_SD_EEENS1_36KernelImplicitTmaWarpSpecializedSm90ELi1EEENSB_IJNSC_ILi64EEENSB_IJNSC_ILi128EEEEEENSB_IJNSC_ILi32EEEEEEEEENS_6half_tESN_NSA_8TiledMMAINSA_8MMA_AtomIJNSA_4SM904GMMA26MMA_64x128x16_F32F16F16_SSILNSR_5MajorE1ELST_1ELNSR_7ScaleInE1ELSU_1EEEEEENSA_6LayoutISE_NSB_IJNSC_ILi0EEESY_SY_EEEEENSB_IJNSA_10UnderscoreES11_S11_EEEEENS7_6detail26Sm90ImplicitGemmTileTraitsINSA_13SM90_TMA_LOADENSA_14ComposedLayoutINSA_7SwizzleILi3ELi4ELi3EEENSA_18smem_ptr_flag_bitsILi16EEENSX_INSB_IJNSB_IJSH_SD_EEENSB_IJNSC_ILi8EEENSC_ILi4EEEEEENSB_IJSD_NSC_ILi18EEEEEEEEENSB_IJNSB_IJSD_SY_EEENSB_IJSH_NSC_ILi512EEEEEENSB_IJSY_NSC_ILi2048EEEEEEEEEEEEEvEENS15_INSA_20SM90_TMA_LOAD_IM2COLENS17_IS19_S1B_NSX_INSB_IJNSB_IJSH_NSC_ILi2EEEEEES1F_S1H_EEENSB_IJNSB_IJSD_S1M_EEES1L_NSB_IJSY_NSC_ILi4096EEEEEEEEEEEEEvEEEENS_8epilogue10collective6detail29Sm90TmaWarpSpecializedAdapterINS25_15DefaultEpilogueISN_NSB_IJlNSB_IJSD_llEEESY_EEES2A_NS24_6thread17LinearCombinationISN_Li1EffLNS2B_9ScaleType4KindE0ELNS_15FloatRoundStyleE2ESN_EENS_4gemm15EpilogueDefaultEEEEEvvEEEEvNT_6ParamsE,"aw",@nobits
	.sectionflags	@""
	.align	16
	.zero		1024


//--------------------- .nv.shared.reserved.0     --------------------------
	.section	.nv.shared.reserved.0,"aw",@nobits
	.weak		__nv_reservedSMEM_offset_0_alias
	.size		__nv_reservedSMEM_offset_0_alias, 0, 0
	.other		__nv_reservedSMEM_offset_0_alias,@"STO_CUDA_RESERVED_SHARED STV_DEFAULT"
__nv_reservedSMEM_offset_0_alias:
	.zero		0


//--------------------- .nv.global                --------------------------
	.section	.nv.global,"aw",@nobits
.nv.global:
	.type		_ZN39_INTERNAL_8cfe2c72_4_k_cu_c8f7772c_26124cute1_E,@object
	.size		_ZN39_INTERNAL_8cfe2c72_4_k_cu_c8f7772c_26124cute1_E,(_ZN39_INTERNAL_8cfe2c72_4_k_cu_c8f7772c_26124cuda3std3__45__cpo6cbeginE - _ZN39_INTERNAL_8cfe2c72_4_k_cu_c8f7772c_26124cute1_E)
_ZN39_INTERNAL_8cfe2c72_4_k_cu_c8f7772c_26124cute1_E:
	.zero		1
	.type		_ZN39_INTERNAL_8cfe2c72_4_k_cu_c8f7772c_26124cuda3std3__45__cpo6cbeginE,@object
	.size		_ZN39_INTERNAL_8cfe2c72_4_k_cu_c8f7772c_26124cuda3std3__45__cpo6cbeginE,(_ZN39_INTERNAL_8cfe2c72_4_k_cu_c8f7772c_26124cuda3std3__48in_placeE - _ZN39_INTERNAL_8cfe2c72_4_k_cu_c8f7772c_26124cuda3std3__45__cpo6cbeginE)
_ZN39_INTERNAL_8cfe2c72_4_k_cu_c8f7772c_26124cuda3std3__45__cpo6cbeginE:
	.zero		1
	.type		_ZN39_INTERNAL_8cfe2c72_4_k_cu_c8f7772c_26124cuda3std3__48in_placeE,@object
	.size		_ZN39_INTERNAL_8cfe2c72_4_k_cu_c8f7772c_26124cuda3std3__48in_placeE,(_ZN39_INTERNAL_8cfe2c72_4_k_cu_c8f7772c_26124cuda3std6ranges3__45__cpo9iter_moveE - _ZN39_INTERNAL_8cfe2c72_4_k_cu_c8f7772c_26124cuda3std3__48in_placeE)
_ZN39_INTERNAL_8cfe2c72_4_k_cu_c8f7772c_26124cuda3std3__48in_placeE:
	.zero		1
	.type		_ZN39_INTERNAL_8cfe2c72_4_k_cu_c8f7772c_26124cuda3std6ranges3__45__cpo9iter_moveE,@object
	.size		_ZN39_INTERNAL_8cfe2c72_4_k_cu_c8f7772c_26124cuda3std6ranges3__45__cpo9iter_moveE,(_ZN39_INTERNAL_8cfe2c72_4_k_cu_c8f7772c_26124cuda3std3__45__cpo5beginE - _ZN39_INTERNAL_8cfe2c72_4_k_cu_c8f7772c_26124cuda3std6ranges3__45__cpo9iter_moveE)
_ZN39_INTERNAL_8cfe2c72_4_k_cu_c8f7772c_26124cuda3std6ranges3__45__cpo9iter_moveE:
	.zero		1
	.type		_ZN39_INTERNAL_8cfe2c72_4_k_cu_c8f7772c_26124cuda3std3__45__cpo5beginE,@object
	.size		_ZN39_INTERNAL_8cfe2c72_4_k_cu_c8f7772c_26124cuda3std3__45__cpo5beginE,(_ZN39_INTERNAL_8cfe2c72_4_k_cu_c8f7772c_26124cuda3std3__441_GLOBAL__N__8cfe2c72_4_k_cu_c8f7772c_26126ignoreE - _ZN39_INTERNAL_8cfe2c72_4_k_cu_c8f7772c_26124cuda3std3__45__cpo5beginE)
_ZN39_INTERNAL_8cfe2c72_4_k_cu_c8f7772c_26124cuda3std3__45__cpo5beginE:
	.zero		1
	.type		_ZN39_INTERNAL_8cfe2c72_4_k_cu_c8f7772c_26124cuda3std3__441_GLOBAL__N__8cfe2c72_4_k_cu_c8f7772c_26126ignoreE,@object
	.size		_ZN39_INTERNAL_8cfe2c72_4_k_cu_c8f7772c_26124cuda3std3__441_GLOBAL__N__8cfe2c72_4_k_cu_c8f7772c_26126ignoreE,(_ZN39_INTERNAL_8cfe2c72_4_k_cu_c8f7772c_26124cute7productE - _ZN39_INTERNAL_8cfe2c72_4_k_cu_c8f7772c_26124cuda3std3__441_GLOBAL__N__8cfe2c72_4_k_cu_c8f7772c_26126ignoreE)
_ZN39_INTERNAL_8cfe2c72_4_k_cu_c8f7772c_26124cuda3std3__441_GLOBAL__N__8cfe2c72_4_k_cu_c8f7772c_26126ignoreE:
	.zero		1
	.type		_ZN39_INTERNAL_8cfe2c72_4_k_cu_c8f7772c_26124cute7productE,@object
	.size		_ZN39_INTERNAL_8cfe2c72_4_k_cu_c8f7772c_26124cute7productE,(_ZN39_INTERNAL_8cfe2c72_4_k_cu_c8f7772c_26124cuda3std3__45__cpo3endE - _ZN39_INTERNAL_8cfe2c72_4_k_cu_c8f7772c_26124cute7productE)
_ZN39_INTERNAL_8cfe2c72_4_k_cu_c8f7772c_26124cute7productE:
	.zero		1
	.type		_ZN39_INTERNAL_8cfe2c72_4_k_cu_c8f7772c_26124cuda3std3__45__cpo3endE,@object
	.size		_ZN39_INTERNAL_8cfe2c72_4_k_cu_c8f7772c_26124cuda3std3__45__cpo3endE,(_ZN39_INTERNAL_8cfe2c72_4_k_cu_c8f7772c_26124cuda3std3__419piecewise_constructE - _ZN39_INTERNAL_8cfe2c72_4_k_cu_c8f7772c_26124cuda3std3__45__cpo3endE)
_ZN39_INTERNAL_8cfe2c72_4_k_cu_c8f7772c_26124cuda3std3__45__cpo3endE:
	.zero		1
	.type		_ZN39_INTERNAL_8cfe2c72_4_k_cu_c8f7772c_26124cuda3std3__419piecewise_constructE,@object
	.size		_ZN39_INTERNAL_8cfe2c72_4_k_cu_c8f7772c_26124cuda3std3__419piecewise_constructE,(_ZN39_INTERNAL_8cfe2c72_4_k_cu_c8f7772c_26124cuda3std3__45__cpo4cendE - _ZN39_INTERNAL_8cfe2c72_4_k_cu_c8f7772c_26124cuda3std3__419piecewise_constructE)
_ZN39_INTERNAL_8cfe2c72_4_k_cu_c8f7772c_26124cuda3std3__419piecewise_constructE:
	.zero		1
	.type		_ZN39_INTERNAL_8cfe2c72_4_k_cu_c8f7772c_26124cuda3std3__45__cpo4cendE,@object
	.size		_ZN39_INTERNAL_8cfe2c72_4_k_cu_c8f7772c_26124cuda3std3__45__cpo4cendE,(_ZN39_INTERNAL_8cfe2c72_4_k_cu_c8f7772c_26124cuda3std6ranges3__45__cpo4swapE - _ZN39_INTERNAL_8cfe2c72_4_k_cu_c8f7772c_26124cuda3std3__45__cpo4cendE)
_ZN39_INTERNAL_8cfe2c72_4_k_cu_c8f7772c_26124cuda3std3__45__cpo4cendE:
	.zero		1
	.type		_ZN39_INTERNAL_8cfe2c72_4_k_cu_c8f7772c_26124cuda3std6ranges3__45__cpo4swapE,@object
	.size		_ZN39_INTERNAL_8cfe2c72_4_k_cu_c8f7772c_26124cuda3std6ranges3__45__cpo4swapE,(.L_7 - _ZN39_INTERNAL_8cfe2c72_4_k_cu_c8f7772c_26124cuda3std6ranges3__45__cpo4swapE)
_ZN39_INTERNAL_8cfe2c72_4_k_cu_c8f7772c_26124cuda3std6ranges3__45__cpo4swapE:
	.zero		1
.L_7:


//--------------------- .nv.constant0._ZN7cutlass13device_kernelINS_4conv6kernel13ConvUniversalINS1_16ConvProblemShapeILNS1_8OperatorE2ELi2EEENS1_10collective14CollectiveConvINS1_46MainloopSm90TmaGmmaWarpSpecializedImplicitGemmILS5_2ELi18ELi2EN4cute5tupleIJNSA_1CILi1EEESD_SD_EEENS1_36KernelImplicitTmaWarpSpecializedSm90ELi1EEENSB_IJNSC_ILi64EEENSB_IJNSC_ILi128EEEEEENSB_IJNSC_ILi32EEEEEEEEENS_6half_tESN_NSA_8TiledMMAINSA_8MMA_AtomIJNSA_4SM904GMMA26MMA_64x128x16_F32F16F16_SSILNSR_5MajorE1ELST_1ELNSR_7ScaleInE1ELSU_1EEEEEENSA_6LayoutISE_NSB_IJNSC_ILi0EEESY_SY_EEEEENSB_IJNSA_10UnderscoreES11_S11_EEEEENS7_6detail26Sm90ImplicitGemmTileTraitsINSA_13SM90_TMA_LOADENSA_14ComposedLayoutINSA_7SwizzleILi3ELi4ELi3EEENSA_18smem_ptr_flag_bitsILi16EEENSX_INSB_IJNSB_IJSH_SD_EEENSB_IJNSC_ILi8EEENSC_ILi4EEEEEENSB_IJSD_NSC_ILi18EEEEEEEEENSB_IJNSB_IJSD_SY_EEENSB_IJSH_NSC_ILi512EEEEEENSB_IJSY_NSC_ILi2048EEEEEEEEEEEEEvEENS15_INSA_20SM90_TMA_LOAD_IM2COLENS17_IS19_S1B_NSX_INSB_IJNSB_IJSH_NSC_ILi2EEEEEES1F_S1H_EEENSB_IJNSB_IJSD_S1M_EEES1L_NSB_IJSY_NSC_ILi4096EEEEEEEEEEEEEvEEEENS_8epilogue10collective6detail29Sm90TmaWarpSpecializedAdapterINS25_15DefaultEpilogueISN_NSB_IJlNSB_IJSD_llEEESY_EEES2A_NS24_6thread17LinearCombinationISN_Li1EffLNS2B_9ScaleType4KindE0ELNS_15FloatRoundStyleE2ESN_EENS_4gemm15EpilogueDefaultEEEEEvvEEEEvNT_6ParamsE --------------------------
	.section	.nv.constant0._ZN7cutlass13device_kernelINS_4conv6kernel13ConvUniversalINS1_16ConvProblemShapeILNS1_8OperatorE2ELi2EEENS1_10collective14CollectiveConvINS1_46MainloopSm90TmaGmmaWarpSpecializedImplicitGemmILS5_2ELi18ELi2EN4cute5tupleIJNSA_1CILi1EEESD_SD_EEENS1_36KernelImplicitTmaWarpSpecializedSm90ELi1EEENSB_IJNSC_ILi64EEENSB_IJNSC_ILi128EEEEEENSB_IJNSC_ILi32EEEEEEEEENS_6half_tESN_NSA_8TiledMMAINSA_8MMA_AtomIJNSA_4SM904GMMA26MMA_64x128x16_F32F16F16_SSILNSR_5MajorE1ELST_1ELNSR_7ScaleInE1ELSU_1EEEEEENSA_6LayoutISE_NSB_IJNSC_ILi0EEESY_SY_EEEEENSB_IJNSA_10UnderscoreES11_S11_EEEEENS7_6detail26Sm90ImplicitGemmTileTraitsINSA_13SM90_TMA_LOADENSA_14ComposedLayoutINSA_7SwizzleILi3ELi4ELi3EEENSA_18smem_ptr_flag_bitsILi16EEENSX_INSB_IJNSB_IJSH_SD_EEENSB_IJNSC_ILi8EEENSC_ILi4EEEEEENSB_IJSD_NSC_ILi18EEEEEEEEENSB_IJNSB_IJSD_SY_EEENSB_IJSH_NSC_ILi512EEEEEENSB_IJSY_NSC_ILi2048EEEEEEEEEEEEEvEENS15_INSA_20SM90_TMA_LOAD_IM2COLENS17_IS19_S1B_NSX_INSB_IJNSB_IJSH_NSC_ILi2EEEEEES1F_S1H_EEENSB_IJNSB_IJSD_S1M_EEES1L_NSB_IJSY_NSC_ILi4096EEEEEEEEEEEEEvEEEENS_8epilogue10collective6detail29Sm90TmaWarpSpecializedAdapterINS25_15DefaultEpilogueISN_NSB_IJlNSB_IJSD_llEEESY_EEES2A_NS24_6thread17LinearCombinationISN_Li1EffLNS2B_9ScaleType4KindE0ELNS_15FloatRoundStyleE2ESN_EENS_4gemm15EpilogueDefaultEEEEEvvEEEEvNT_6ParamsE,"a",@progbits
	.sectionflags	@""
	.align	4
.nv.constant0._ZN7cutlass13device_kernelINS_4conv6kernel13ConvUniversalINS1_16ConvProblemShapeILNS1_8OperatorE2ELi2EEENS1_10collective14CollectiveConvINS1_46MainloopSm90TmaGmmaWarpSpecializedImplicitGemmILS5_2ELi18ELi2EN4cute5tupleIJNSA_1CILi1EEESD_SD_EEENS1_36KernelImplicitTmaWarpSpecializedSm90ELi1EEENSB_IJNSC_ILi64EEENSB_IJNSC_ILi128EEEEEENSB_IJNSC_ILi32EEEEEEEEENS_6half_tESN_NSA_8TiledMMAINSA_8MMA_AtomIJNSA_4SM904GMMA26MMA_64x128x16_F32F16F16_SSILNSR_5MajorE1ELST_1ELNSR_7ScaleInE1ELSU_1EEEEEENSA_6LayoutISE_NSB_IJNSC_ILi0EEESY_SY_EEEEENSB_IJNSA_10UnderscoreES11_S11_EEEEENS7_6detail26Sm90ImplicitGemmTileTraitsINSA_13SM90_TMA_LOADENSA_14ComposedLayoutINSA_7SwizzleILi3ELi4ELi3EEENSA_18smem_ptr_flag_bitsILi16EEENSX_INSB_IJNSB_IJSH_SD_EEENSB_IJNSC_ILi8EEENSC_ILi4EEEEEENSB_IJSD_NSC_ILi18EEEEEEEEENSB_IJNSB_IJSD_SY_EEENSB_IJSH_NSC_ILi512EEEEEENSB_IJSY_NSC_ILi2048EEEEEEEEEEEEEvEENS15_INSA_20SM90_TMA_LOAD_IM2COLENS17_IS19_S1B_NSX_INSB_IJNSB_IJSH_NSC_ILi2EEEEEES1F_S1H_EEENSB_IJNSB_IJSD_S1M_EEES1L_NSB_IJSY_NSC_ILi4096EEEEEEEEEEEEEvEEEENS_8epilogue10collective6detail29Sm90TmaWarpSpecializedAdapterINS25_15DefaultEpilogueISN_NSB_IJlNSB_IJSD_llEEESY_EEES2A_NS24_6thread17LinearCombinationISN_Li1EffLNS2B_9ScaleType4KindE0ELNS_15FloatRoundStyleE2ESN_EENS_4gemm15EpilogueDefaultEEEEEvvEEEEvNT_6ParamsE:
	.zero		1536


//--------------------- SYMBOLS --------------------------

	.type		.nv.reservedSmem.offset0,@object
	.size		.nv.reservedSmem.offset0,0x4
